//
// Generated by NVIDIA NVVM Compiler
//
// Compiler Build ID: CL-36424714
// Cuda compilation tools, release 13.0, V13.0.88
// Based on NVVM 20.0.0
//

.version 9.0
.target sm_100
.address_size 64

	// .globl	_Z32nppiFilterBox_8u_C1R_kernel_implPKhiPhiiiiiii

.visible .entry _Z32nppiFilterBox_8u_C1R_kernel_implPKhiPhiiiiiii(
	.param .u64 .ptr .align 1 _Z32nppiFilterBox_8u_C1R_kernel_implPKhiPhiiiiiii_param_0,
	.param .u32 _Z32nppiFilterBox_8u_C1R_kernel_implPKhiPhiiiiiii_param_1,
	.param .u64 .ptr .align 1 _Z32nppiFilterBox_8u_C1R_kernel_implPKhiPhiiiiiii_param_2,
	.param .u32 _Z32nppiFilterBox_8u_C1R_kernel_implPKhiPhiiiiiii_param_3,
	.param .u32 _Z32nppiFilterBox_8u_C1R_kernel_implPKhiPhiiiiiii_param_4,
	.param .u32 _Z32nppiFilterBox_8u_C1R_kernel_implPKhiPhiiiiiii_param_5,
	.param .u32 _Z32nppiFilterBox_8u_C1R_kernel_implPKhiPhiiiiiii_param_6,
	.param .u32 _Z32nppiFilterBox_8u_C1R_kernel_implPKhiPhiiiiiii_param_7,
	.param .u32 _Z32nppiFilterBox_8u_C1R_kernel_implPKhiPhiiiiiii_param_8,
	.param .u32 _Z32nppiFilterBox_8u_C1R_kernel_implPKhiPhiiiiiii_param_9
)
{
	.reg .pred 	%p<88>;
	.reg .b32 	%r<169>;
	.reg .b64 	%rd<22>;

	ld.param.u64 	%rd7, [_Z32nppiFilterBox_8u_C1R_kernel_implPKhiPhiiiiiii_param_0];
	ld.param.u32 	%r73, [_Z32nppiFilterBox_8u_C1R_kernel_implPKhiPhiiiiiii_param_1];
	ld.param.u64 	%rd6, [_Z32nppiFilterBox_8u_C1R_kernel_implPKhiPhiiiiiii_param_2];
	ld.param.u32 	%r74, [_Z32nppiFilterBox_8u_C1R_kernel_implPKhiPhiiiiiii_param_3];
	ld.param.u32 	%r75, [_Z32nppiFilterBox_8u_C1R_kernel_implPKhiPhiiiiiii_param_4];
	ld.param.u32 	%r81, [_Z32nppiFilterBox_8u_C1R_kernel_implPKhiPhiiiiiii_param_5];
	ld.param.u32 	%r77, [_Z32nppiFilterBox_8u_C1R_kernel_implPKhiPhiiiiiii_param_6];
	ld.param.u32 	%r78, [_Z32nppiFilterBox_8u_C1R_kernel_implPKhiPhiiiiiii_param_7];
	ld.param.u32 	%r79, [_Z32nppiFilterBox_8u_C1R_kernel_implPKhiPhiiiiiii_param_8];
	ld.param.u32 	%r80, [_Z32nppiFilterBox_8u_C1R_kernel_implPKhiPhiiiiiii_param_9];
	cvta.to.global.u64 	%rd1, %rd7;
	mov.u32 	%r82, %ctaid.x;
	mov.u32 	%r83, %ntid.x;
	mul.lo.s32 	%r1, %r82, %r83;
	mov.u32 	%r2, %tid.x;
	add.s32 	%r3, %r1, %r2;
	mov.u32 	%r84, %ctaid.y;
	mov.u32 	%r85, %ntid.y;
	mov.u32 	%r86, %tid.y;
	mad.lo.s32 	%r87, %r84, %r85, %r86;
	setp.ge.s32 	%p1, %r3, %r75;
	setp.ge.s32 	%p2, %r87, %r81;
	or.pred  	%p3, %p1, %p2;
	@%p3 bra 	$L__BB0_45;
	sub.s32 	%r5, %r3, %r79;
	sub.s32 	%r139, %r87, %r80;
	mul.lo.s32 	%r7, %r78, %r77;
	mov.b32 	%r144, 0;
	min.s32 	%r89, %r78, %r77;
	setp.lt.s32 	%p4, %r89, 1;
	@%p4 bra 	$L__BB0_44;
	add.s32 	%r92, %r5, 1;
	add.s32 	%r93, %r5, %r77;
	max.s32 	%r94, %r93, %r92;
	add.s32 	%r95, %r79, %r94;
	sub.s32 	%r96, %r95, %r3;
	and.b32  	%r8, %r96, 7;
	add.s32 	%r9, %r8, -1;
	and.b32  	%r10, %r96, 3;
	sub.s32 	%r97, %r1, %r95;
	add.s32 	%r11, %r97, %r2;
	and.b32  	%r12, %r96, 1;
	and.b32  	%r98, %r96, -8;
	neg.s32 	%r13, %r98;
	add.s32 	%r14, %r139, %r78;
	mov.b32 	%r144, 0;
$L__BB0_3:
	setp.gt.u32 	%p5, %r11, -8;
	mul.lo.s32 	%r100, %r139, %r73;
	cvt.s64.s32 	%rd2, %r100;
	mov.u32 	%r160, %r5;
	@%p5 bra 	$L__BB0_22;
	mov.u32 	%r141, %r13;
	mov.u32 	%r142, %r5;
$L__BB0_5:
	.pragma "nounroll";
	setp.ge.s32 	%p6, %r139, %r81;
	setp.ge.s32 	%p7, %r142, %r75;
	or.b32  	%r101, %r142, %r139;
	setp.lt.s32 	%p8, %r101, 0;
	or.pred  	%p9, %p7, %p6;
	cvt.s64.s32 	%rd8, %r142;
	add.s64 	%rd9, %rd8, %rd2;
	add.s64 	%rd3, %rd1, %rd9;
	or.pred  	%p10, %p9, %p8;
	@%p10 bra 	$L__BB0_7;
	ld.global.u8 	%r102, [%rd3];
	add.s32 	%r144, %r144, %r102;
$L__BB0_7:
	add.s32 	%r22, %r142, 1;
	setp.ge.s32 	%p12, %r22, %r75;
	or.b32  	%r103, %r22, %r139;
	setp.lt.s32 	%p13, %r103, 0;
	or.pred  	%p14, %p12, %p6;
	or.pred  	%p15, %p14, %p13;
	@%p15 bra 	$L__BB0_9;
	ld.global.u8 	%r104, [%rd3+1];
	add.s32 	%r144, %r144, %r104;
$L__BB0_9:
	add.s32 	%r25, %r22, 1;
	setp.ge.s32 	%p17, %r25, %r75;
	or.b32  	%r105, %r25, %r139;
	setp.lt.s32 	%p18, %r105, 0;
	or.pred  	%p19, %p17, %p6;
	or.pred  	%p20, %p19, %p18;
	@%p20 bra 	$L__BB0_11;
	ld.global.u8 	%r106, [%rd3+2];
	add.s32 	%r144, %r144, %r106;
$L__BB0_11:
	add.s32 	%r28, %r25, 1;
	setp.ge.s32 	%p22, %r28, %r75;
	or.b32  	%r107, %r28, %r139;
	setp.lt.s32 	%p23, %r107, 0;
	or.pred  	%p24, %p22, %p6;
	or.pred  	%p25, %p24, %p23;
	@%p25 bra 	$L__BB0_13;
	ld.global.u8 	%r108, [%rd3+3];
	add.s32 	%r144, %r144, %r108;
$L__BB0_13:
	add.s32 	%r31, %r28, 1;
	setp.ge.s32 	%p27, %r31, %r75;
	or.b32  	%r109, %r31, %r139;
	setp.lt.s32 	%p28, %r109, 0;
	or.pred  	%p29, %p27, %p6;
	or.pred  	%p30, %p29, %p28;
	@%p30 bra 	$L__BB0_15;
	ld.global.u8 	%r110, [%rd3+4];
	add.s32 	%r144, %r144, %r110;
$L__BB0_15:
	add.s32 	%r34, %r31, 1;
	setp.ge.s32 	%p32, %r34, %r75;
	or.b32  	%r111, %r34, %r139;
	setp.lt.s32 	%p33, %r111, 0;
	or.pred  	%p34, %p32, %p6;
	or.pred  	%p35, %p34, %p33;
	@%p35 bra 	$L__BB0_17;
	ld.global.u8 	%r112, [%rd3+5];
	add.s32 	%r144, %r144, %r112;
$L__BB0_17:
	add.s32 	%r37, %r34, 1;
	setp.ge.s32 	%p37, %r37, %r75;
	or.b32  	%r113, %r37, %r139;
	setp.lt.s32 	%p38, %r113, 0;
	or.pred  	%p39, %p37, %p6;
	or.pred  	%p40, %p39, %p38;
	@%p40 bra 	$L__BB0_19;
	ld.global.u8 	%r114, [%rd3+6];
	add.s32 	%r144, %r144, %r114;
$L__BB0_19:
	add.s32 	%r40, %r37, 1;
	setp.ge.s32 	%p42, %r40, %r75;
	or.b32  	%r115, %r40, %r139;
	setp.lt.s32 	%p43, %r115, 0;
	or.pred  	%p44, %p42, %p6;
	or.pred  	%p45, %p44, %p43;
	@%p45 bra 	$L__BB0_21;
	ld.global.u8 	%r116, [%rd3+7];
	add.s32 	%r144, %r144, %r116;
$L__BB0_21:
	add.s32 	%r160, %r142, 8;
	add.s32 	%r141, %r141, 8;
	setp.ne.s32 	%p46, %r141, 0;
	add.s32 	%r142, %r40, 1;
	@%p46 bra 	$L__BB0_5;
$L__BB0_22:
	setp.eq.s32 	%p47, %r8, 0;
	@%p47 bra 	$L__BB0_43;
	setp.lt.u32 	%p48, %r9, 3;
	@%p48 bra 	$L__BB0_33;
	setp.ge.s32 	%p49, %r139, %r81;
	setp.ge.s32 	%p50, %r160, %r75;
	or.b32  	%r118, %r160, %r139;
	setp.lt.s32 	%p51, %r118, 0;
	or.pred  	%p52, %p50, %p49;
	cvt.s64.s32 	%rd10, %r160;
	add.s64 	%rd11, %rd10, %rd2;
	add.s64 	%rd4, %rd1, %rd11;
	or.pred  	%p53, %p52, %p51;
	@%p53 bra 	$L__BB0_26;
	ld.global.u8 	%r119, [%rd4];
	add.s32 	%r144, %r144, %r119;
$L__BB0_26:
	add.s32 	%r120, %r160, 1;
	setp.ge.s32 	%p55, %r120, %r75;
	or.b32  	%r121, %r120, %r139;
	setp.lt.s32 	%p56, %r121, 0;
	or.pred  	%p57, %p55, %p49;
	or.pred  	%p58, %p57, %p56;
	@%p58 bra 	$L__BB0_28;
	ld.global.u8 	%r122, [%rd4+1];
	add.s32 	%r144, %r144, %r122;
$L__BB0_28:
	add.s32 	%r123, %r160, 2;
	setp.ge.s32 	%p60, %r123, %r75;
	or.b32  	%r124, %r123, %r139;
	setp.lt.s32 	%p61, %r124, 0;
	or.pred  	%p62, %p60, %p49;
	or.pred  	%p63, %p62, %p61;
	@%p63 bra 	$L__BB0_30;
	ld.global.u8 	%r125, [%rd4+2];
	add.s32 	%r144, %r144, %r125;
$L__BB0_30:
	add.s32 	%r126, %r160, 3;
	setp.ge.s32 	%p65, %r126, %r75;
	or.b32  	%r127, %r126, %r139;
	setp.lt.s32 	%p66, %r127, 0;
	or.pred  	%p67, %p65, %p49;
	or.pred  	%p68, %p67, %p66;
	@%p68 bra 	$L__BB0_32;
	ld.global.u8 	%r128, [%rd4+3];
	add.s32 	%r144, %r144, %r128;
$L__BB0_32:
	add.s32 	%r160, %r160, 4;
$L__BB0_33:
	setp.eq.s32 	%p69, %r10, 0;
	@%p69 bra 	$L__BB0_43;
	setp.eq.s32 	%p70, %r10, 1;
	@%p70 bra 	$L__BB0_40;
	setp.ge.s32 	%p71, %r139, %r81;
	setp.ge.s32 	%p72, %r160, %r75;
	or.b32  	%r130, %r160, %r139;
	setp.lt.s32 	%p73, %r130, 0;
	or.pred  	%p74, %p72, %p71;
	cvt.s64.s32 	%rd12, %r160;
	add.s64 	%rd13, %rd12, %rd2;
	add.s64 	%rd5, %rd1, %rd13;
	or.pred  	%p75, %p74, %p73;
	@%p75 bra 	$L__BB0_37;
	ld.global.u8 	%r131, [%rd5];
	add.s32 	%r144, %r144, %r131;
$L__BB0_37:
	add.s32 	%r132, %r160, 1;
	setp.ge.s32 	%p77, %r132, %r75;
	or.b32  	%r133, %r132, %r139;
	setp.lt.s32 	%p78, %r133, 0;
	or.pred  	%p79, %p77, %p71;
	or.pred  	%p80, %p79, %p78;
	@%p80 bra 	$L__BB0_39;
	ld.global.u8 	%r134, [%rd5+1];
	add.s32 	%r144, %r144, %r134;
$L__BB0_39:
	add.s32 	%r160, %r160, 2;
$L__BB0_40:
	setp.eq.s32 	%p81, %r12, 0;
	@%p81 bra 	$L__BB0_43;
	setp.ge.s32 	%p82, %r139, %r81;
	setp.ge.s32 	%p83, %r160, %r75;
	or.b32  	%r135, %r160, %r139;
	setp.lt.s32 	%p84, %r135, 0;
	or.pred  	%p85, %p83, %p82;
	or.pred  	%p86, %p85, %p84;
	@%p86 bra 	$L__BB0_43;
	cvt.s64.s32 	%rd14, %r160;
	add.s64 	%rd15, %rd14, %rd2;
	add.s64 	%rd16, %rd1, %rd15;
	ld.global.u8 	%r136, [%rd16];
	add.s32 	%r144, %r144, %r136;
$L__BB0_43:
	add.s32 	%r139, %r139, 1;
	setp.lt.s32 	%p87, %r139, %r14;
	@%p87 bra 	$L__BB0_3;
$L__BB0_44:
	mul.lo.s32 	%r137, %r74, %r87;
	cvt.s64.s32 	%rd17, %r137;
	div.s32 	%r138, %r144, %r7;
	cvt.s64.s32 	%rd18, %r3;
	add.s64 	%rd19, %rd17, %rd18;
	cvta.to.global.u64 	%rd20, %rd6;
	add.s64 	%rd21, %rd20, %rd19;
	st.global.u8 	[%rd21], %r138;
$L__BB0_45:
	ret;

}
	// .globl	_Z32nppiFilterBox_8u_C4R_kernel_implPKhiPhiiiiiii
.visible .entry _Z32nppiFilterBox_8u_C4R_kernel_implPKhiPhiiiiiii(
	.param .u64 .ptr .align 1 _Z32nppiFilterBox_8u_C4R_kernel_implPKhiPhiiiiiii_param_0,
	.param .u32 _Z32nppiFilterBox_8u_C4R_kernel_implPKhiPhiiiiiii_param_1,
	.param .u64 .ptr .align 1 _Z32nppiFilterBox_8u_C4R_kernel_implPKhiPhiiiiiii_param_2,
	.param .u32 _Z32nppiFilterBox_8u_C4R_kernel_implPKhiPhiiiiiii_param_3,
	.param .u32 _Z32nppiFilterBox_8u_C4R_kernel_implPKhiPhiiiiiii_param_4,
	.param .u32 _Z32nppiFilterBox_8u_C4R_kernel_implPKhiPhiiiiiii_param_5,
	.param .u32 _Z32nppiFilterBox_8u_C4R_kernel_implPKhiPhiiiiiii_param_6,
	.param .u32 _Z32nppiFilterBox_8u_C4R_kernel_implPKhiPhiiiiiii_param_7,
	.param .u32 _Z32nppiFilterBox_8u_C4R_kernel_implPKhiPhiiiiiii_param_8,
	.param .u32 _Z32nppiFilterBox_8u_C4R_kernel_implPKhiPhiiiiiii_param_9
)
{
	.reg .pred 	%p<46>;
	.reg .b32 	%r<220>;
	.reg .b64 	%rd<31>;

	ld.param.u64 	%rd4, [_Z32nppiFilterBox_8u_C4R_kernel_implPKhiPhiiiiiii_param_0];
	ld.param.u32 	%r99, [_Z32nppiFilterBox_8u_C4R_kernel_implPKhiPhiiiiiii_param_1];
	ld.param.u64 	%rd3, [_Z32nppiFilterBox_8u_C4R_kernel_implPKhiPhiiiiiii_param_2];
	ld.param.u32 	%r100, [_Z32nppiFilterBox_8u_C4R_kernel_implPKhiPhiiiiiii_param_3];
	ld.param.u32 	%r101, [_Z32nppiFilterBox_8u_C4R_kernel_implPKhiPhiiiiiii_param_4];
	ld.param.u32 	%r107, [_Z32nppiFilterBox_8u_C4R_kernel_implPKhiPhiiiiiii_param_5];
	ld.param.u32 	%r103, [_Z32nppiFilterBox_8u_C4R_kernel_implPKhiPhiiiiiii_param_6];
	ld.param.u32 	%r104, [_Z32nppiFilterBox_8u_C4R_kernel_implPKhiPhiiiiiii_param_7];
	ld.param.u32 	%r105, [_Z32nppiFilterBox_8u_C4R_kernel_implPKhiPhiiiiiii_param_8];
	ld.param.u32 	%r106, [_Z32nppiFilterBox_8u_C4R_kernel_implPKhiPhiiiiiii_param_9];
	cvta.to.global.u64 	%rd1, %rd4;
	mov.u32 	%r108, %ctaid.x;
	mov.u32 	%r109, %ntid.x;
	mul.lo.s32 	%r1, %r108, %r109;
	mov.u32 	%r2, %tid.x;
	add.s32 	%r3, %r1, %r2;
	mov.u32 	%r110, %ctaid.y;
	mov.u32 	%r111, %ntid.y;
	mov.u32 	%r112, %tid.y;
	mad.lo.s32 	%r113, %r110, %r111, %r112;
	setp.ge.s32 	%p1, %r3, %r101;
	setp.ge.s32 	%p2, %r113, %r107;
	or.pred  	%p3, %p1, %p2;
	@%p3 bra 	$L__BB1_25;
	sub.s32 	%r5, %r3, %r105;
	sub.s32 	%r176, %r113, %r106;
	add.s32 	%r7, %r5, %r103;
	mul.lo.s32 	%r8, %r104, %r103;
	mov.b32 	%r183, 0;
	min.s32 	%r115, %r104, %r103;
	setp.lt.s32 	%p4, %r115, 1;
	mov.u32 	%r184, %r183;
	mov.u32 	%r185, %r183;
	mov.u32 	%r186, %r183;
	@%p4 bra 	$L__BB1_24;
	add.s32 	%r118, %r5, 1;
	max.s32 	%r119, %r7, %r118;
	add.s32 	%r120, %r105, %r119;
	sub.s32 	%r121, %r120, %r3;
	and.b32  	%r9, %r121, 3;
	add.s32 	%r11, %r5, 2;
	sub.s32 	%r122, %r1, %r120;
	add.s32 	%r12, %r122, %r2;
	add.s32 	%r13, %r176, %r104;
	mov.b32 	%r183, 0;
$L__BB1_3:
	setp.eq.s32 	%p5, %r9, 0;
	mul.lo.s32 	%r123, %r176, %r99;
	cvt.s64.s32 	%rd2, %r123;
	mov.u32 	%r211, %r5;
	@%p5 bra 	$L__BB1_12;
	setp.ge.s32 	%p6, %r176, %r107;
	setp.ge.s32 	%p7, %r5, %r101;
	or.b32  	%r124, %r5, %r176;
	setp.lt.s32 	%p8, %r124, 0;
	or.pred  	%p9, %p7, %p6;
	or.pred  	%p10, %p9, %p8;
	@%p10 bra 	$L__BB1_6;
	shl.b32 	%r125, %r5, 2;
	cvt.s64.s32 	%rd5, %r125;
	add.s64 	%rd6, %rd5, %rd2;
	add.s64 	%rd7, %rd1, %rd6;
	ld.global.u8 	%r126, [%rd7];
	add.s32 	%r186, %r186, %r126;
	ld.global.u8 	%r127, [%rd7+1];
	add.s32 	%r185, %r185, %r127;
	ld.global.u8 	%r128, [%rd7+2];
	add.s32 	%r184, %r184, %r128;
	ld.global.u8 	%r129, [%rd7+3];
	add.s32 	%r183, %r183, %r129;
$L__BB1_6:
	setp.eq.s32 	%p11, %r9, 1;
	mov.u32 	%r211, %r118;
	@%p11 bra 	$L__BB1_12;
	setp.ge.s32 	%p12, %r176, %r107;
	setp.ge.s32 	%p13, %r118, %r101;
	or.b32  	%r130, %r118, %r176;
	setp.lt.s32 	%p14, %r130, 0;
	or.pred  	%p15, %p13, %p12;
	or.pred  	%p16, %p15, %p14;
	@%p16 bra 	$L__BB1_9;
	shl.b32 	%r131, %r118, 2;
	cvt.s64.s32 	%rd8, %r131;
	add.s64 	%rd9, %rd8, %rd2;
	add.s64 	%rd10, %rd1, %rd9;
	ld.global.u8 	%r132, [%rd10];
	add.s32 	%r186, %r186, %r132;
	ld.global.u8 	%r133, [%rd10+1];
	add.s32 	%r185, %r185, %r133;
	ld.global.u8 	%r134, [%rd10+2];
	add.s32 	%r184, %r184, %r134;
	ld.global.u8 	%r135, [%rd10+3];
	add.s32 	%r183, %r183, %r135;
$L__BB1_9:
	setp.eq.s32 	%p17, %r9, 2;
	mov.u32 	%r211, %r11;
	@%p17 bra 	$L__BB1_12;
	add.s32 	%r211, %r5, 3;
	setp.ge.s32 	%p18, %r176, %r107;
	setp.ge.s32 	%p19, %r11, %r101;
	or.b32  	%r136, %r11, %r176;
	setp.lt.s32 	%p20, %r136, 0;
	or.pred  	%p21, %p19, %p18;
	or.pred  	%p22, %p21, %p20;
	@%p22 bra 	$L__BB1_12;
	shl.b32 	%r137, %r11, 2;
	cvt.s64.s32 	%rd11, %r137;
	add.s64 	%rd12, %rd11, %rd2;
	add.s64 	%rd13, %rd1, %rd12;
	ld.global.u8 	%r138, [%rd13];
	add.s32 	%r186, %r186, %r138;
	ld.global.u8 	%r139, [%rd13+1];
	add.s32 	%r185, %r185, %r139;
	ld.global.u8 	%r140, [%rd13+2];
	add.s32 	%r184, %r184, %r140;
	ld.global.u8 	%r141, [%rd13+3];
	add.s32 	%r183, %r183, %r141;
$L__BB1_12:
	setp.gt.u32 	%p23, %r12, -4;
	@%p23 bra 	$L__BB1_23;
	shl.b32 	%r142, %r211, 2;
	add.s32 	%r177, %r142, 8;
$L__BB1_14:
	setp.ge.s32 	%p24, %r176, %r107;
	setp.ge.s32 	%p25, %r211, %r101;
	or.b32  	%r143, %r211, %r176;
	setp.lt.s32 	%p26, %r143, 0;
	or.pred  	%p27, %p25, %p24;
	or.pred  	%p28, %p27, %p26;
	@%p28 bra 	$L__BB1_16;
	add.s32 	%r144, %r177, -8;
	cvt.s64.s32 	%rd14, %r144;
	add.s64 	%rd15, %rd14, %rd2;
	add.s64 	%rd16, %rd1, %rd15;
	ld.global.u8 	%r145, [%rd16];
	add.s32 	%r186, %r186, %r145;
	ld.global.u8 	%r146, [%rd16+1];
	add.s32 	%r185, %r185, %r146;
	ld.global.u8 	%r147, [%rd16+2];
	add.s32 	%r184, %r184, %r147;
	ld.global.u8 	%r148, [%rd16+3];
	add.s32 	%r183, %r183, %r148;
$L__BB1_16:
	add.s32 	%r33, %r211, 1;
	setp.ge.s32 	%p30, %r33, %r101;
	or.b32  	%r149, %r33, %r176;
	setp.lt.s32 	%p31, %r149, 0;
	or.pred  	%p32, %p30, %p24;
	or.pred  	%p33, %p32, %p31;
	@%p33 bra 	$L__BB1_18;
	add.s32 	%r150, %r177, -4;
	cvt.s64.s32 	%rd17, %r150;
	add.s64 	%rd18, %rd17, %rd2;
	add.s64 	%rd19, %rd1, %rd18;
	ld.global.u8 	%r151, [%rd19];
	add.s32 	%r186, %r186, %r151;
	ld.global.u8 	%r152, [%rd19+1];
	add.s32 	%r185, %r185, %r152;
	ld.global.u8 	%r153, [%rd19+2];
	add.s32 	%r184, %r184, %r153;
	ld.global.u8 	%r154, [%rd19+3];
	add.s32 	%r183, %r183, %r154;
$L__BB1_18:
	add.s32 	%r42, %r33, 1;
	setp.ge.s32 	%p35, %r42, %r101;
	or.b32  	%r155, %r42, %r176;
	setp.lt.s32 	%p36, %r155, 0;
	or.pred  	%p37, %p35, %p24;
	or.pred  	%p38, %p37, %p36;
	@%p38 bra 	$L__BB1_20;
	cvt.s64.s32 	%rd20, %r177;
	add.s64 	%rd21, %rd20, %rd2;
	add.s64 	%rd22, %rd1, %rd21;
	ld.global.u8 	%r156, [%rd22];
	add.s32 	%r186, %r186, %r156;
	ld.global.u8 	%r157, [%rd22+1];
	add.s32 	%r185, %r185, %r157;
	ld.global.u8 	%r158, [%rd22+2];
	add.s32 	%r184, %r184, %r158;
	ld.global.u8 	%r159, [%rd22+3];
	add.s32 	%r183, %r183, %r159;
$L__BB1_20:
	add.s32 	%r51, %r42, 1;
	setp.ge.s32 	%p40, %r51, %r101;
	or.b32  	%r160, %r51, %r176;
	setp.lt.s32 	%p41, %r160, 0;
	or.pred  	%p42, %p40, %p24;
	or.pred  	%p43, %p42, %p41;
	@%p43 bra 	$L__BB1_22;
	add.s32 	%r161, %r177, 4;
	cvt.s64.s32 	%rd23, %r161;
	add.s64 	%rd24, %rd23, %rd2;
	add.s64 	%rd25, %rd1, %rd24;
	ld.global.u8 	%r162, [%rd25];
	add.s32 	%r186, %r186, %r162;
	ld.global.u8 	%r163, [%rd25+1];
	add.s32 	%r185, %r185, %r163;
	ld.global.u8 	%r164, [%rd25+2];
	add.s32 	%r184, %r184, %r164;
	ld.global.u8 	%r165, [%rd25+3];
	add.s32 	%r183, %r183, %r165;
$L__BB1_22:
	add.s32 	%r177, %r177, 16;
	add.s32 	%r211, %r51, 1;
	setp.lt.s32 	%p44, %r211, %r7;
	@%p44 bra 	$L__BB1_14;
$L__BB1_23:
	add.s32 	%r176, %r176, 1;
	setp.lt.s32 	%p45, %r176, %r13;
	@%p45 bra 	$L__BB1_3;
$L__BB1_24:
	mul.lo.s32 	%r166, %r100, %r113;
	shl.b32 	%r167, %r3, 2;
	cvt.s64.s32 	%rd26, %r166;
	div.s32 	%r168, %r186, %r8;
	cvt.s64.s32 	%rd27, %r167;
	add.s64 	%rd28, %rd27, %rd26;
	cvta.to.global.u64 	%rd29, %rd3;
	add.s64 	%rd30, %rd29, %rd28;
	st.global.u8 	[%rd30], %r168;
	div.s32 	%r169, %r185, %r8;
	st.global.u8 	[%rd30+1], %r169;
	div.s32 	%r170, %r184, %r8;
	st.global.u8 	[%rd30+2], %r170;
	div.s32 	%r171, %r183, %r8;
	st.global.u8 	[%rd30+3], %r171;
$L__BB1_25:
	ret;

}
	// .globl	_Z33nppiFilterBox_32f_C1R_kernel_implPKfiPfiiiiiii
.visible .entry _Z33nppiFilterBox_32f_C1R_kernel_implPKfiPfiiiiiii(
	.param .u64 .ptr .align 1 _Z33nppiFilterBox_32f_C1R_kernel_implPKfiPfiiiiiii_param_0,
	.param .u32 _Z33nppiFilterBox_32f_C1R_kernel_implPKfiPfiiiiiii_param_1,
	.param .u64 .ptr .align 1 _Z33nppiFilterBox_32f_C1R_kernel_implPKfiPfiiiiiii_param_2,
	.param .u32 _Z33nppiFilterBox_32f_C1R_kernel_implPKfiPfiiiiiii_param_3,
	.param .u32 _Z33nppiFilterBox_32f_C1R_kernel_implPKfiPfiiiiiii_param_4,
	.param .u32 _Z33nppiFilterBox_32f_C1R_kernel_implPKfiPfiiiiiii_param_5,
	.param .u32 _Z33nppiFilterBox_32f_C1R_kernel_implPKfiPfiiiiiii_param_6,
	.param .u32 _Z33nppiFilterBox_32f_C1R_kernel_implPKfiPfiiiiiii_param_7,
	.param .u32 _Z33nppiFilterBox_32f_C1R_kernel_implPKfiPfiiiiiii_param_8,
	.param .u32 _Z33nppiFilterBox_32f_C1R_kernel_implPKfiPfiiiiiii_param_9
)
{
	.reg .pred 	%p<88>;
	.reg .b32 	%r<85>;
	.reg .b32 	%f<86>;
	.reg .b64 	%rd<19>;

	ld.param.u64 	%rd6, [_Z33nppiFilterBox_32f_C1R_kernel_implPKfiPfiiiiiii_param_0];
	ld.param.u32 	%r34, [_Z33nppiFilterBox_32f_C1R_kernel_implPKfiPfiiiiiii_param_1];
	ld.param.u64 	%rd7, [_Z33nppiFilterBox_32f_C1R_kernel_implPKfiPfiiiiiii_param_2];
	ld.param.u32 	%r35, [_Z33nppiFilterBox_32f_C1R_kernel_implPKfiPfiiiiiii_param_3];
	ld.param.u32 	%r36, [_Z33nppiFilterBox_32f_C1R_kernel_implPKfiPfiiiiiii_param_4];
	ld.param.u32 	%r42, [_Z33nppiFilterBox_32f_C1R_kernel_implPKfiPfiiiiiii_param_5];
	ld.param.u32 	%r38, [_Z33nppiFilterBox_32f_C1R_kernel_implPKfiPfiiiiiii_param_6];
	ld.param.u32 	%r39, [_Z33nppiFilterBox_32f_C1R_kernel_implPKfiPfiiiiiii_param_7];
	ld.param.u32 	%r40, [_Z33nppiFilterBox_32f_C1R_kernel_implPKfiPfiiiiiii_param_8];
	ld.param.u32 	%r41, [_Z33nppiFilterBox_32f_C1R_kernel_implPKfiPfiiiiiii_param_9];
	mov.u32 	%r43, %ctaid.x;
	mov.u32 	%r44, %ntid.x;
	mul.lo.s32 	%r1, %r43, %r44;
	mov.u32 	%r2, %tid.x;
	add.s32 	%r3, %r1, %r2;
	mov.u32 	%r45, %ctaid.y;
	mov.u32 	%r46, %ntid.y;
	mov.u32 	%r47, %tid.y;
	mad.lo.s32 	%r48, %r45, %r46, %r47;
	setp.ge.s32 	%p1, %r3, %r36;
	setp.ge.s32 	%p2, %r48, %r42;
	or.pred  	%p3, %p1, %p2;
	@%p3 bra 	$L__BB2_45;
	sub.s32 	%r5, %r3, %r40;
	sub.s32 	%r79, %r48, %r41;
	mul.lo.s32 	%r7, %r39, %r38;
	mov.f32 	%f64, 0f00000000;
	min.s32 	%r49, %r39, %r38;
	setp.lt.s32 	%p4, %r49, 1;
	@%p4 bra 	$L__BB2_44;
	add.s32 	%r51, %r5, 1;
	add.s32 	%r52, %r5, %r38;
	max.s32 	%r53, %r52, %r51;
	add.s32 	%r54, %r40, %r53;
	sub.s32 	%r55, %r54, %r3;
	and.b32  	%r8, %r55, 7;
	add.s32 	%r9, %r8, -1;
	and.b32  	%r10, %r55, 3;
	sub.s32 	%r56, %r1, %r54;
	add.s32 	%r11, %r56, %r2;
	and.b32  	%r12, %r55, 1;
	and.b32  	%r57, %r55, -8;
	neg.s32 	%r13, %r57;
	cvta.to.global.u64 	%rd1, %rd6;
	add.s32 	%r14, %r79, %r39;
	mov.f32 	%f64, 0f00000000;
$L__BB2_3:
	setp.gt.u32 	%p5, %r11, -8;
	mul.lo.s32 	%r58, %r79, %r34;
	cvt.s64.s32 	%rd8, %r58;
	add.s64 	%rd2, %rd1, %rd8;
	mov.u32 	%r83, %r5;
	@%p5 bra 	$L__BB2_22;
	mov.u32 	%r80, %r13;
	mov.u32 	%r81, %r5;
$L__BB2_5:
	.pragma "nounroll";
	setp.ge.s32 	%p6, %r79, %r42;
	setp.ge.s32 	%p7, %r81, %r36;
	or.b32  	%r59, %r81, %r79;
	setp.lt.s32 	%p8, %r59, 0;
	or.pred  	%p9, %p7, %p6;
	mul.wide.s32 	%rd9, %r81, 4;
	add.s64 	%rd3, %rd2, %rd9;
	or.pred  	%p10, %p9, %p8;
	@%p10 bra 	$L__BB2_7;
	ld.global.f32 	%f43, [%rd3];
	add.f32 	%f64, %f64, %f43;
$L__BB2_7:
	add.s32 	%r18, %r81, 1;
	setp.ge.s32 	%p12, %r18, %r36;
	or.b32  	%r60, %r18, %r79;
	setp.lt.s32 	%p13, %r60, 0;
	or.pred  	%p14, %p12, %p6;
	or.pred  	%p15, %p14, %p13;
	@%p15 bra 	$L__BB2_9;
	ld.global.f32 	%f44, [%rd3+4];
	add.f32 	%f64, %f64, %f44;
$L__BB2_9:
	add.s32 	%r19, %r18, 1;
	setp.ge.s32 	%p17, %r19, %r36;
	or.b32  	%r61, %r19, %r79;
	setp.lt.s32 	%p18, %r61, 0;
	or.pred  	%p19, %p17, %p6;
	or.pred  	%p20, %p19, %p18;
	@%p20 bra 	$L__BB2_11;
	ld.global.f32 	%f45, [%rd3+8];
	add.f32 	%f64, %f64, %f45;
$L__BB2_11:
	add.s32 	%r20, %r19, 1;
	setp.ge.s32 	%p22, %r20, %r36;
	or.b32  	%r62, %r20, %r79;
	setp.lt.s32 	%p23, %r62, 0;
	or.pred  	%p24, %p22, %p6;
	or.pred  	%p25, %p24, %p23;
	@%p25 bra 	$L__BB2_13;
	ld.global.f32 	%f46, [%rd3+12];
	add.f32 	%f64, %f64, %f46;
$L__BB2_13:
	add.s32 	%r21, %r20, 1;
	setp.ge.s32 	%p27, %r21, %r36;
	or.b32  	%r63, %r21, %r79;
	setp.lt.s32 	%p28, %r63, 0;
	or.pred  	%p29, %p27, %p6;
	or.pred  	%p30, %p29, %p28;
	@%p30 bra 	$L__BB2_15;
	ld.global.f32 	%f47, [%rd3+16];
	add.f32 	%f64, %f64, %f47;
$L__BB2_15:
	add.s32 	%r22, %r21, 1;
	setp.ge.s32 	%p32, %r22, %r36;
	or.b32  	%r64, %r22, %r79;
	setp.lt.s32 	%p33, %r64, 0;
	or.pred  	%p34, %p32, %p6;
	or.pred  	%p35, %p34, %p33;
	@%p35 bra 	$L__BB2_17;
	ld.global.f32 	%f48, [%rd3+20];
	add.f32 	%f64, %f64, %f48;
$L__BB2_17:
	add.s32 	%r23, %r22, 1;
	setp.ge.s32 	%p37, %r23, %r36;
	or.b32  	%r65, %r23, %r79;
	setp.lt.s32 	%p38, %r65, 0;
	or.pred  	%p39, %p37, %p6;
	or.pred  	%p40, %p39, %p38;
	@%p40 bra 	$L__BB2_19;
	ld.global.f32 	%f49, [%rd3+24];
	add.f32 	%f64, %f64, %f49;
$L__BB2_19:
	add.s32 	%r24, %r23, 1;
	setp.ge.s32 	%p42, %r24, %r36;
	or.b32  	%r66, %r24, %r79;
	setp.lt.s32 	%p43, %r66, 0;
	or.pred  	%p44, %p42, %p6;
	or.pred  	%p45, %p44, %p43;
	@%p45 bra 	$L__BB2_21;
	ld.global.f32 	%f50, [%rd3+28];
	add.f32 	%f64, %f64, %f50;
$L__BB2_21:
	add.s32 	%r83, %r81, 8;
	add.s32 	%r80, %r80, 8;
	setp.ne.s32 	%p46, %r80, 0;
	add.s32 	%r81, %r24, 1;
	@%p46 bra 	$L__BB2_5;
$L__BB2_22:
	setp.eq.s32 	%p47, %r8, 0;
	@%p47 bra 	$L__BB2_43;
	setp.lt.u32 	%p48, %r9, 3;
	@%p48 bra 	$L__BB2_33;
	setp.ge.s32 	%p49, %r79, %r42;
	setp.ge.s32 	%p50, %r83, %r36;
	or.b32  	%r67, %r83, %r79;
	setp.lt.s32 	%p51, %r67, 0;
	or.pred  	%p52, %p50, %p49;
	mul.wide.s32 	%rd10, %r83, 4;
	add.s64 	%rd4, %rd2, %rd10;
	or.pred  	%p53, %p52, %p51;
	@%p53 bra 	$L__BB2_26;
	ld.global.f32 	%f52, [%rd4];
	add.f32 	%f64, %f64, %f52;
$L__BB2_26:
	add.s32 	%r68, %r83, 1;
	setp.ge.s32 	%p55, %r68, %r36;
	or.b32  	%r69, %r68, %r79;
	setp.lt.s32 	%p56, %r69, 0;
	or.pred  	%p57, %p55, %p49;
	or.pred  	%p58, %p57, %p56;
	@%p58 bra 	$L__BB2_28;
	ld.global.f32 	%f53, [%rd4+4];
	add.f32 	%f64, %f64, %f53;
$L__BB2_28:
	add.s32 	%r70, %r83, 2;
	setp.ge.s32 	%p60, %r70, %r36;
	or.b32  	%r71, %r70, %r79;
	setp.lt.s32 	%p61, %r71, 0;
	or.pred  	%p62, %p60, %p49;
	or.pred  	%p63, %p62, %p61;
	@%p63 bra 	$L__BB2_30;
	ld.global.f32 	%f54, [%rd4+8];
	add.f32 	%f64, %f64, %f54;
$L__BB2_30:
	add.s32 	%r72, %r83, 3;
	setp.ge.s32 	%p65, %r72, %r36;
	or.b32  	%r73, %r72, %r79;
	setp.lt.s32 	%p66, %r73, 0;
	or.pred  	%p67, %p65, %p49;
	or.pred  	%p68, %p67, %p66;
	@%p68 bra 	$L__BB2_32;
	ld.global.f32 	%f55, [%rd4+12];
	add.f32 	%f64, %f64, %f55;
$L__BB2_32:
	add.s32 	%r83, %r83, 4;
$L__BB2_33:
	setp.eq.s32 	%p69, %r10, 0;
	@%p69 bra 	$L__BB2_43;
	setp.eq.s32 	%p70, %r10, 1;
	@%p70 bra 	$L__BB2_40;
	setp.ge.s32 	%p71, %r79, %r42;
	setp.ge.s32 	%p72, %r83, %r36;
	or.b32  	%r74, %r83, %r79;
	setp.lt.s32 	%p73, %r74, 0;
	or.pred  	%p74, %p72, %p71;
	mul.wide.s32 	%rd11, %r83, 4;
	add.s64 	%rd5, %rd2, %rd11;
	or.pred  	%p75, %p74, %p73;
	@%p75 bra 	$L__BB2_37;
	ld.global.f32 	%f57, [%rd5];
	add.f32 	%f64, %f64, %f57;
$L__BB2_37:
	add.s32 	%r75, %r83, 1;
	setp.ge.s32 	%p77, %r75, %r36;
	or.b32  	%r76, %r75, %r79;
	setp.lt.s32 	%p78, %r76, 0;
	or.pred  	%p79, %p77, %p71;
	or.pred  	%p80, %p79, %p78;
	@%p80 bra 	$L__BB2_39;
	ld.global.f32 	%f58, [%rd5+4];
	add.f32 	%f64, %f64, %f58;
$L__BB2_39:
	add.s32 	%r83, %r83, 2;
$L__BB2_40:
	setp.eq.s32 	%p81, %r12, 0;
	@%p81 bra 	$L__BB2_43;
	setp.ge.s32 	%p82, %r79, %r42;
	setp.ge.s32 	%p83, %r83, %r36;
	or.b32  	%r77, %r83, %r79;
	setp.lt.s32 	%p84, %r77, 0;
	or.pred  	%p85, %p83, %p82;
	or.pred  	%p86, %p85, %p84;
	@%p86 bra 	$L__BB2_43;
	mul.wide.s32 	%rd12, %r83, 4;
	add.s64 	%rd13, %rd2, %rd12;
	ld.global.f32 	%f59, [%rd13];
	add.f32 	%f64, %f64, %f59;
$L__BB2_43:
	add.s32 	%r79, %r79, 1;
	setp.lt.s32 	%p87, %r79, %r14;
	@%p87 bra 	$L__BB2_3;
$L__BB2_44:
	mul.lo.s32 	%r78, %r35, %r48;
	cvt.s64.s32 	%rd14, %r78;
	cvta.to.global.u64 	%rd15, %rd7;
	add.s64 	%rd16, %rd15, %rd14;
	cvt.rn.f32.s32 	%f60, %r7;
	div.rn.f32 	%f61, %f64, %f60;
	mul.wide.s32 	%rd17, %r3, 4;
	add.s64 	%rd18, %rd16, %rd17;
	st.global.f32 	[%rd18], %f61;
$L__BB2_45:
	ret;

}


// ===== COMPILED SASS (sm_100) =====

	.target	sm_100

	.elftype	@"ET_EXEC"


//--------------------- .note.nv.tkinfo           --------------------------
	.section	.note.nv.tkinfo,"",@"SHT_NOTE"
	.sectionflags	@"SHF_NOTE_NV_TKINFO"
	.tkinfo
        /*0018*/ 	.word	0x00000002
        /*0030*/ 	.string	""
        /*0030*/ 	.string	"ptxas"
        /*0030*/ 	.string	"Cuda compilation tools, release 13.0, V13.0.88"
        /*0030*/ 	.string	"Build cuda_13.0.r13.0/compiler.36424714_0"
        /*0030*/ 	.string	"-arch sm_100 -m 64 "



//--------------------- .note.nv.cuinfo           --------------------------
	.section	.note.nv.cuinfo,"",@"SHT_NOTE"
	.sectionflags	@"SHF_NOTE_NV_CUINFO"
        /*0018*/ 	.short	0x0002
        /*001a*/ 	.short	0x0064
        /*001c*/ 	.short	0x0082
	.zero		2


//--------------------- .nv.info                  --------------------------
	.section	.nv.info,"",@"SHT_CUDA_INFO"
	.align	4


	//----- nvinfo : EIATTR_REGCOUNT
	.align		4
        /*0000*/ 	.byte	0x04, 0x2f
        /*0002*/ 	.short	(.L_1 - .L_0)
	.align		4
.L_0:
        /*0004*/ 	.word	index@(_Z32nppiFilterBox_8u_C1R_kernel_implPKhiPhiiiiiii)
        /*0008*/ 	.word	0x0000001c


	//----- nvinfo : EIATTR_FRAME_SIZE
	.align		4
.L_1:
        /*000c*/ 	.byte	0x04, 0x11
        /*000e*/ 	.short	(.L_3 - .L_2)
	.align		4
.L_2:
        /*0010*/ 	.word	index@(_Z32nppiFilterBox_8u_C1R_kernel_implPKhiPhiiiiiii)
        /*0014*/ 	.word	0x00000000


	//----- nvinfo : EIATTR_REGCOUNT
	.align		4
.L_3:
        /*0018*/ 	.byte	0x04, 0x2f
        /*001a*/ 	.short	(.L_5 - .L_4)
	.align		4
.L_4:
        /*001c*/ 	.word	index@(_Z32nppiFilterBox_8u_C4R_kernel_implPKhiPhiiiiiii)
        /*0020*/ 	.word	0x00000020


	//----- nvinfo : EIATTR_FRAME_SIZE
	.align		4
.L_5:
        /*0024*/ 	.byte	0x04, 0x11
        /*0026*/ 	.short	(.L_7 - .L_6)
	.align		4
.L_6:
        /*0028*/ 	.word	index@(_Z32nppiFilterBox_8u_C4R_kernel_implPKhiPhiiiiiii)
        /*002c*/ 	.word	0x00000000


	//----- nvinfo : EIATTR_REGCOUNT
	.align		4
.L_7:
        /*0030*/ 	.byte	0x04, 0x2f
        /*0032*/ 	.short	(.L_9 - .L_8)
	.align		4
.L_8:
        /*0034*/ 	.word	index@(_Z33nppiFilterBox_32f_C1R_kernel_implPKfiPfiiiiiii)
        /*0038*/ 	.word	0x0000001a


	//----- nvinfo : EIATTR_FRAME_SIZE
	.align		4
.L_9:
        /*003c*/ 	.byte	0x04, 0x11
        /*003e*/ 	.short	(.L_11 - .L_10)
	.align		4
.L_10:
        /*0040*/ 	.word	index@($__internal_0_$__cuda_sm3x_div_rn_noftz_f32_slowpath)
        /*0044*/ 	.word	0x00000000


	//----- nvinfo : EIATTR_FRAME_SIZE
	.align		4
.L_11:
        /*0048*/ 	.byte	0x04, 0x11
        /*004a*/ 	.short	(.L_13 - .L_12)
	.align		4
.L_12:
        /*004c*/ 	.word	index@(_Z33nppiFilterBox_32f_C1R_kernel_implPKfiPfiiiiiii)
        /*0050*/ 	.word	0x00000000


	//----- nvinfo : EIATTR_MIN_STACK_SIZE
	.align		4
.L_13:
        /*0054*/ 	.byte	0x04, 0x12
        /*0056*/ 	.short	(.L_15 - .L_14)
	.align		4
.L_14:
        /*0058*/ 	.word	index@(_Z33nppiFilterBox_32f_C1R_kernel_implPKfiPfiiiiiii)
        /*005c*/ 	.word	0x00000000


	//----- nvinfo : EIATTR_MIN_STACK_SIZE
	.align		4
.L_15:
        /*0060*/ 	.byte	0x04, 0x12
        /*0062*/ 	.short	(.L_17 - .L_16)
	.align		4
.L_16:
        /*0064*/ 	.word	index@(_Z32nppiFilterBox_8u_C4R_kernel_implPKhiPhiiiiiii)
        /*0068*/ 	.word	0x00000000


	//----- nvinfo : EIATTR_MIN_STACK_SIZE
	.align		4
.L_17:
        /*006c*/ 	.byte	0x04, 0x12
        /*006e*/ 	.short	(.L_19 - .L_18)
	.align		4
.L_18:
        /*0070*/ 	.word	index@(_Z32nppiFilterBox_8u_C1R_kernel_implPKhiPhiiiiiii)
        /*0074*/ 	.word	0x00000000
.L_19:


//--------------------- .nv.compat                --------------------------
	.section	.nv.compat,"",@"SHT_CUDA_COMPAT_INFO"
	.align	4
        /*0000*/ 	.byte	0x02, 0x09, 0x00, 0x00, 0x02, 0x02, 0x01, 0x00, 0x02, 0x05, 0x05, 0x00, 0x03, 0x07, 0x01, 0x01
        /*0010*/ 	.byte	0x02, 0x03, 0x00, 0x00, 0x02, 0x06, 0x01, 0x00, 0x04, 0x0b, 0x08, 0x00, 0x01, 0x00, 0x00, 0x00
        /*0020*/ 	.byte	0x00, 0x00, 0x00, 0x00


//--------------------- .nv.info._Z33nppiFilterBox_32f_C1R_kernel_implPKfiPfiiiiiii --------------------------
	.section	.nv.info._Z33nppiFilterBox_32f_C1R_kernel_implPKfiPfiiiiiii,"",@"SHT_CUDA_INFO"
	.sectionflags	@""
	.align	4


	//----- nvinfo : EIATTR_CUDA_API_VERSION
	.align		4
        /*0000*/ 	.byte	0x04, 0x37
        /*0002*/ 	.short	(.L_21 - .L_20)
.L_20:
        /*0004*/ 	.word	0x00000082


	//----- nvinfo : EIATTR_KPARAM_INFO
	.align		4
.L_21:
        /*0008*/ 	.byte	0x04, 0x17
        /*000a*/ 	.short	(.L_23 - .L_22)
.L_22:
        /*000c*/ 	.word	0x00000000
        /*0010*/ 	.short	0x0009
        /*0012*/ 	.short	0x0030
        /*0014*/ 	.byte	0x00, 0xf0, 0x11, 0x00


	//----- nvinfo : EIATTR_KPARAM_INFO
	.align		4
.L_23:
        /*0018*/ 	.byte	0x04, 0x17
        /*001a*/ 	.short	(.L_25 - .L_24)
.L_24:
        /*001c*/ 	.word	0x00000000
        /*0020*/ 	.short	0x0008
        /*0022*/ 	.short	0x002c
        /*0024*/ 	.byte	0x00, 0xf0, 0x11, 0x00


	//----- nvinfo : EIATTR_KPARAM_INFO
	.align		4
.L_25:
        /*0028*/ 	.byte	0x04, 0x17
        /*002a*/ 	.short	(.L_27 - .L_26)
.L_26:
        /*002c*/ 	.word	0x00000000
        /*0030*/ 	.short	0x0007
        /*0032*/ 	.short	0x0028
        /*0034*/ 	.byte	0x00, 0xf0, 0x11, 0x00


	//----- nvinfo : EIATTR_KPARAM_INFO
	.align		4
.L_27:
        /*0038*/ 	.byte	0x04, 0x17
        /*003a*/ 	.short	(.L_29 - .L_28)
.L_28:
        /*003c*/ 	.word	0x00000000
        /*0040*/ 	.short	0x0006
        /*0042*/ 	.short	0x0024
        /*0044*/ 	.byte	0x00, 0xf0, 0x11, 0x00


	//----- nvinfo : EIATTR_KPARAM_INFO
	.align		4
.L_29:
        /*0048*/ 	.byte	0x04, 0x17
        /*004a*/ 	.short	(.L_31 - .L_30)
.L_30:
        /*004c*/ 	.word	0x00000000
        /*0050*/ 	.short	0x0005
        /*0052*/ 	.short	0x0020
        /*0054*/ 	.byte	0x00, 0xf0, 0x11, 0x00


	//----- nvinfo : EIATTR_KPARAM_INFO
	.align		4
.L_31:
        /*0058*/ 	.byte	0x04, 0x17
        /*005a*/ 	.short	(.L_33 - .L_32)
.L_32:
        /*005c*/ 	.word	0x00000000
        /*0060*/ 	.short	0x0004
        /*0062*/ 	.short	0x001c
        /*0064*/ 	.byte	0x00, 0xf0, 0x11, 0x00


	//----- nvinfo : EIATTR_KPARAM_INFO
	.align		4
.L_33:
        /*0068*/ 	.byte	0x04, 0x17
        /*006a*/ 	.short	(.L_35 - .L_34)
.L_34:
        /*006c*/ 	.word	0x00000000
        /*0070*/ 	.short	0x0003
        /*0072*/ 	.short	0x0018
        /*0074*/ 	.byte	0x00, 0xf0, 0x11, 0x00


	//----- nvinfo : EIATTR_KPARAM_INFO
	.align		4
.L_35:
        /*0078*/ 	.byte	0x04, 0x17
        /*007a*/ 	.short	(.L_37 - .L_36)
.L_36:
        /*007c*/ 	.word	0x00000000
        /*0080*/ 	.short	0x0002
        /*0082*/ 	.short	0x0010
        /*0084*/ 	.byte	0x00, 0xf5, 0x21, 0x00


	//----- nvinfo : EIATTR_KPARAM_INFO
	.align		4
.L_37:
        /*0088*/ 	.byte	0x04, 0x17
        /*008a*/ 	.short	(.L_39 - .L_38)
.L_38:
        /*008c*/ 	.word	0x00000000
        /*0090*/ 	.short	0x0001
        /*0092*/ 	.short	0x0008
        /*0094*/ 	.byte	0x00, 0xf0, 0x11, 0x00


	//----- nvinfo : EIATTR_KPARAM_INFO
	.align		4
.L_39:
        /*0098*/ 	.byte	0x04, 0x17
        /*009a*/ 	.short	(.L_41 - .L_40)
.L_40:
        /*009c*/ 	.word	0x00000000
        /*00a0*/ 	.short	0x0000
        /*00a2*/ 	.short	0x0000
        /*00a4*/ 	.byte	0x00, 0xf5, 0x21, 0x00


	//----- nvinfo : EIATTR_SPARSE_MMA_MASK
	.align		4
.L_41:
        /*00a8*/ 	.byte	0x03, 0x50
        /*00aa*/ 	.short	0x0000


	//----- nvinfo : EIATTR_MAXREG_COUNT
	.align		4
        /*00ac*/ 	.byte	0x03, 0x1b
        /*00ae*/ 	.short	0x00ff


	//----- nvinfo : EIATTR_MERCURY_ISA_VERSION
	.align		4
        /*00b0*/ 	.byte	0x03, 0x5f
        /*00b2*/ 	.short	0x0101


	//----- nvinfo : EIATTR_VRC_CTA_INIT_COUNT
	.align		4
        /*00b4*/ 	.byte	0x02, 0x4a
	.zero		1
	.zero		1


	//----- nvinfo : EIATTR_EXIT_INSTR_OFFSETS
	.align		4
        /*00b8*/ 	.byte	0x04, 0x1c
        /*00ba*/ 	.short	(.L_43 - .L_42)


	//   ....[0]....
.L_42:
        /*00bc*/ 	.word	0x000000e0


	//   ....[1]....
        /*00c0*/ 	.word	0x00000cd0


	//----- nvinfo : EIATTR_CRS_STACK_SIZE
	.align		4
.L_43:
        /*00c4*/ 	.byte	0x04, 0x1e
        /*00c6*/ 	.short	(.L_45 - .L_44)
.L_44:
        /*00c8*/ 	.word	0x00000000


	//----- nvinfo : EIATTR_CBANK_PARAM_SIZE
	.align		4
.L_45:
        /*00cc*/ 	.byte	0x03, 0x19
        /*00ce*/ 	.short	0x0034


	//----- nvinfo : EIATTR_PARAM_CBANK
	.align		4
        /*00d0*/ 	.byte	0x04, 0x0a
        /*00d2*/ 	.short	(.L_47 - .L_46)
	.align		4
.L_46:
        /*00d4*/ 	.word	index@(.nv.constant0._Z33nppiFilterBox_32f_C1R_kernel_implPKfiPfiiiiiii)
        /*00d8*/ 	.short	0x0380
        /*00da*/ 	.short	0x0034


	//----- nvinfo : EIATTR_SW_WAR
	.align		4
.L_47:
        /*00dc*/ 	.byte	0x04, 0x36
        /*00de*/ 	.short	(.L_49 - .L_48)
.L_48:
        /*00e0*/ 	.word	0x00000008
.L_49:


//--------------------- .nv.info._Z32nppiFilterBox_8u_C4R_kernel_implPKhiPhiiiiiii --------------------------
	.section	.nv.info._Z32nppiFilterBox_8u_C4R_kernel_implPKhiPhiiiiiii,"",@"SHT_CUDA_INFO"
	.sectionflags	@""
	.align	4


	//----- nvinfo : EIATTR_CUDA_API_VERSION
	.align		4
        /*0000*/ 	.byte	0x04, 0x37
        /*0002*/ 	.short	(.L_51 - .L_50)
.L_50:
        /*0004*/ 	.word	0x00000082


	//----- nvinfo : EIATTR_KPARAM_INFO
	.align		4
.L_51:
        /*0008*/ 	.byte	0x04, 0x17
        /*000a*/ 	.short	(.L_53 - .L_52)
.L_52:
        /*000c*/ 	.word	0x00000000
        /*0010*/ 	.short	0x0009
        /*0012*/ 	.short	0x0030
        /*0014*/ 	.byte	0x00, 0xf0, 0x11, 0x00


	//----- nvinfo : EIATTR_KPARAM_INFO
	.align		4
.L_53:
        /*0018*/ 	.byte	0x04, 0x17
        /*001a*/ 	.short	(.L_55 - .L_54)
.L_54:
        /*001c*/ 	.word	0x00000000
        /*0020*/ 	.short	0x0008
        /*0022*/ 	.short	0x002c
        /*0024*/ 	.byte	0x00, 0xf0, 0x11, 0x00


	//----- nvinfo : EIATTR_KPARAM_INFO
	.align		4
.L_55:
        /*0028*/ 	.byte	0x04, 0x17
        /*002a*/ 	.short	(.L_57 - .L_56)
.L_56:
        /*002c*/ 	.word	0x00000000
        /*0030*/ 	.short	0x0007
        /*0032*/ 	.short	0x0028
        /*0034*/ 	.byte	0x00, 0xf0, 0x11, 0x00


	//----- nvinfo : EIATTR_KPARAM_INFO
	.align		4
.L_57:
        /*0038*/ 	.byte	0x04, 0x17
        /*003a*/ 	.short	(.L_59 - .L_58)
.L_58:
        /*003c*/ 	.word	0x00000000
        /*0040*/ 	.short	0x0006
        /*0042*/ 	.short	0x0024
        /*0044*/ 	.byte	0x00, 0xf0, 0x11, 0x00


	//----- nvinfo : EIATTR_KPARAM_INFO
	.align		4
.L_59:
        /*0048*/ 	.byte	0x04, 0x17
        /*004a*/ 	.short	(.L_61 - .L_60)
.L_60:
        /*004c*/ 	.word	0x00000000
        /*0050*/ 	.short	0x0005
        /*0052*/ 	.short	0x0020
        /*0054*/ 	.byte	0x00, 0xf0, 0x11, 0x00


	//----- nvinfo : EIATTR_KPARAM_INFO
	.align		4
.L_61:
        /*0058*/ 	.byte	0x04, 0x17
        /*005a*/ 	.short	(.L_63 - .L_62)
.L_62:
        /*005c*/ 	.word	0x00000000
        /*0060*/ 	.short	0x0004
        /*0062*/ 	.short	0x001c
        /*0064*/ 	.byte	0x00, 0xf0, 0x11, 0x00


	//----- nvinfo : EIATTR_KPARAM_INFO
	.align		4
.L_63:
        /*0068*/ 	.byte	0x04, 0x17
        /*006a*/ 	.short	(.L_65 - .L_64)
.L_64:
        /*006c*/ 	.word	0x00000000
        /*0070*/ 	.short	0x0003
        /*0072*/ 	.short	0x0018
        /*0074*/ 	.byte	0x00, 0xf0, 0x11, 0x00


	//----- nvinfo : EIATTR_KPARAM_INFO
	.align		4
.L_65:
        /*0078*/ 	.byte	0x04, 0x17
        /*007a*/ 	.short	(.L_67 - .L_66)
.L_66:
        /*007c*/ 	.word	0x00000000
        /*0080*/ 	.short	0x0002
        /*0082*/ 	.short	0x0010
        /*0084*/ 	.byte	0x00, 0xf5, 0x21, 0x00


	//----- nvinfo : EIATTR_KPARAM_INFO
	.align		4
.L_67:
        /*0088*/ 	.byte	0x04, 0x17
        /*008a*/ 	.short	(.L_69 - .L_68)
.L_68:
        /*008c*/ 	.word	0x00000000
        /*0090*/ 	.short	0x0001
        /*0092*/ 	.short	0x0008
        /*0094*/ 	.byte	0x00, 0xf0, 0x11, 0x00


	//----- nvinfo : EIATTR_KPARAM_INFO
	.align		4
.L_69:
        /*0098*/ 	.byte	0x04, 0x17
        /*009a*/ 	.short	(.L_71 - .L_70)
.L_70:
        /*009c*/ 	.word	0x00000000
        /*00a0*/ 	.short	0x0000
        /*00a2*/ 	.short	0x0000
        /*00a4*/ 	.byte	0x00, 0xf5, 0x21, 0x00


	//----- nvinfo : EIATTR_SPARSE_MMA_MASK
	.align		4
.L_71:
        /*00a8*/ 	.byte	0x03, 0x50
        /*00aa*/ 	.short	0x0000


	//----- nvinfo : EIATTR_MAXREG_COUNT
	.align		4
        /*00ac*/ 	.byte	0x03, 0x1b
        /*00ae*/ 	.short	0x00ff


	//----- nvinfo : EIATTR_MERCURY_ISA_VERSION
	.align		4
        /*00b0*/ 	.byte	0x03, 0x5f
        /*00b2*/ 	.short	0x0101


	//----- nvinfo : EIATTR_VRC_CTA_INIT_COUNT
	.align		4
        /*00b4*/ 	.byte	0x02, 0x4a
	.zero		1
	.zero		1


	//----- nvinfo : EIATTR_EXIT_INSTR_OFFSETS
	.align		4
        /*00b8*/ 	.byte	0x04, 0x1c
        /*00ba*/ 	.short	(.L_73 - .L_72)


	//   ....[0]....
.L_72:
        /*00bc*/ 	.word	0x000000e0


	//   ....[1]....
        /*00c0*/ 	.word	0x000010d0


	//----- nvinfo : EIATTR_CRS_STACK_SIZE
	.align		4
.L_73:
        /*00c4*/ 	.byte	0x04, 0x1e
        /*00c6*/ 	.short	(.L_75 - .L_74)
.L_74:
        /*00c8*/ 	.word	0x00000000


	//----- nvinfo : EIATTR_CBANK_PARAM_SIZE
	.align		4
.L_75:
        /*00cc*/ 	.byte	0x03, 0x19
        /*00ce*/ 	.short	0x0034


	//----- nvinfo : EIATTR_PARAM_CBANK
	.align		4
        /*00d0*/ 	.byte	0x04, 0x0a
        /*00d2*/ 	.short	(.L_77 - .L_76)
	.align		4
.L_76:
        /*00d4*/ 	.word	index@(.nv.constant0._Z32nppiFilterBox_8u_C4R_kernel_implPKhiPhiiiiiii)
        /*00d8*/ 	.short	0x0380
        /*00da*/ 	.short	0x0034


	//----- nvinfo : EIATTR_SW_WAR
	.align		4
.L_77:
        /*00dc*/ 	.byte	0x04, 0x36
        /*00de*/ 	.short	(.L_79 - .L_78)
.L_78:
        /*00e0*/ 	.word	0x00000008
.L_79:


//--------------------- .nv.info._Z32nppiFilterBox_8u_C1R_kernel_implPKhiPhiiiiiii --------------------------
	.section	.nv.info._Z32nppiFilterBox_8u_C1R_kernel_implPKhiPhiiiiiii,"",@"SHT_CUDA_INFO"
	.sectionflags	@""
	.align	4


	//----- nvinfo : EIATTR_CUDA_API_VERSION
	.align		4
        /*0000*/ 	.byte	0x04, 0x37
        /*0002*/ 	.short	(.L_81 - .L_80)
.L_80:
        /*0004*/ 	.word	0x00000082


	//----- nvinfo : EIATTR_KPARAM_INFO
	.align		4
.L_81:
        /*0008*/ 	.byte	0x04, 0x17
        /*000a*/ 	.short	(.L_83 - .L_82)
.L_82:
        /*000c*/ 	.word	0x00000000
        /*0010*/ 	.short	0x0009
        /*0012*/ 	.short	0x0030
        /*0014*/ 	.byte	0x00, 0xf0, 0x11, 0x00


	//----- nvinfo : EIATTR_KPARAM_INFO
	.align		4
.L_83:
        /*0018*/ 	.byte	0x04, 0x17
        /*001a*/ 	.short	(.L_85 - .L_84)
.L_84:
        /*001c*/ 	.word	0x00000000
        /*0020*/ 	.short	0x0008
        /*0022*/ 	.short	0x002c
        /*0024*/ 	.byte	0x00, 0xf0, 0x11, 0x00


	//----- nvinfo : EIATTR_KPARAM_INFO
	.align		4
.L_85:
        /*0028*/ 	.byte	0x04, 0x17
        /*002a*/ 	.short	(.L_87 - .L_86)
.L_86:
        /*002c*/ 	.word	0x00000000
        /*0030*/ 	.short	0x0007
        /*0032*/ 	.short	0x0028
        /*0034*/ 	.byte	0x00, 0xf0, 0x11, 0x00


	//----- nvinfo : EIATTR_KPARAM_INFO
	.align		4
.L_87:
        /*0038*/ 	.byte	0x04, 0x17
        /*003a*/ 	.short	(.L_89 - .L_88)
.L_88:
        /*003c*/ 	.word	0x00000000
        /*0040*/ 	.short	0x0006
        /*0042*/ 	.short	0x0024
        /*0044*/ 	.byte	0x00, 0xf0, 0x11, 0x00


	//----- nvinfo : EIATTR_KPARAM_INFO
	.align		4
.L_89:
        /*0048*/ 	.byte	0x04, 0x17
        /*004a*/ 	.short	(.L_91 - .L_90)
.L_90:
        /*004c*/ 	.word	0x00000000
        /*0050*/ 	.short	0x0005
        /*0052*/ 	.short	0x0020
        /*0054*/ 	.byte	0x00, 0xf0, 0x11, 0x00


	//----- nvinfo : EIATTR_KPARAM_INFO
	.align		4
.L_91:
        /*0058*/ 	.byte	0x04, 0x17
        /*005a*/ 	.short	(.L_93 - .L_92)
.L_92:
        /*005c*/ 	.word	0x00000000
        /*0060*/ 	.short	0x0004
        /*0062*/ 	.short	0x001c
        /*0064*/ 	.byte	0x00, 0xf0, 0x11, 0x00


	//----- nvinfo : EIATTR_KPARAM_INFO
	.align		4
.L_93:
        /*0068*/ 	.byte	0x04, 0x17
        /*006a*/ 	.short	(.L_95 - .L_94)
.L_94:
        /*006c*/ 	.word	0x00000000
        /*0070*/ 	.short	0x0003
        /*0072*/ 	.short	0x0018
        /*0074*/ 	.byte	0x00, 0xf0, 0x11, 0x00


	//----- nvinfo : EIATTR_KPARAM_INFO
	.align		4
.L_95:
        /*0078*/ 	.byte	0x04, 0x17
        /*007a*/ 	.short	(.L_97 - .L_96)
.L_96:
        /*007c*/ 	.word	0x00000000
        /*0080*/ 	.short	0x0002
        /*0082*/ 	.short	0x0010
        /*0084*/ 	.byte	0x00, 0xf5, 0x21, 0x00


	//----- nvinfo : EIATTR_KPARAM_INFO
	.align		4
.L_97:
        /*0088*/ 	.byte	0x04, 0x17
        /*008a*/ 	.short	(.L_99 - .L_98)
.L_98:
        /*008c*/ 	.word	0x00000000
        /*0090*/ 	.short	0x0001
        /*0092*/ 	.short	0x0008
        /*0094*/ 	.byte	0x00, 0xf0, 0x11, 0x00


	//----- nvinfo : EIATTR_KPARAM_INFO
	.align		4
.L_99:
        /*0098*/ 	.byte	0x04, 0x17
        /*009a*/ 	.short	(.L_101 - .L_100)
.L_100:
        /*009c*/ 	.word	0x00000000
        /*00a0*/ 	.short	0x0000
        /*00a2*/ 	.short	0x0000
        /*00a4*/ 	.byte	0x00, 0xf5, 0x21, 0x00


	//----- nvinfo : EIATTR_SPARSE_MMA_MASK
	.align		4
.L_101:
        /*00a8*/ 	.byte	0x03, 0x50
        /*00aa*/ 	.short	0x0000


	//----- nvinfo : EIATTR_MAXREG_COUNT
	.align		4
        /*00ac*/ 	.byte	0x03, 0x1b
        /*00ae*/ 	.short	0x00ff


	//----- nvinfo : EIATTR_MERCURY_ISA_VERSION
	.align		4
        /*00b0*/ 	.byte	0x03, 0x5f
        /*00b2*/ 	.short	0x0101


	//----- nvinfo : EIATTR_VRC_CTA_INIT_COUNT
	.align		4
        /*00b4*/ 	.byte	0x02, 0x4a
	.zero		1
	.zero		1


	//----- nvinfo : EIATTR_EXIT_INSTR_OFFSETS
	.align		4
        /*00b8*/ 	.byte	0x04, 0x1c
        /*00ba*/ 	.short	(.L_103 - .L_102)


	//   ....[0]....
.L_102:
        /*00bc*/ 	.word	0x000000e0


	//   ....[1]....
        /*00c0*/ 	.word	0x00000e20


	//----- nvinfo : EIATTR_CRS_STACK_SIZE
	.align		4
.L_103:
        /*00c4*/ 	.byte	0x04, 0x1e
        /*00c6*/ 	.short	(.L_105 - .L_104)
.L_104:
        /*00c8*/ 	.word	0x00000000


	//----- nvinfo : EIATTR_CBANK_PARAM_SIZE
	.align		4
.L_105:
        /*00cc*/ 	.byte	0x03, 0x19
        /*00ce*/ 	.short	0x0034


	//----- nvinfo : EIATTR_PARAM_CBANK
	.align		4
        /*00d0*/ 	.byte	0x04, 0x0a
        /*00d2*/ 	.short	(.L_107 - .L_106)
	.align		4
.L_106:
        /*00d4*/ 	.word	index@(.nv.constant0._Z32nppiFilterBox_8u_C1R_kernel_implPKhiPhiiiiiii)
        /*00d8*/ 	.short	0x0380
        /*00da*/ 	.short	0x0034


	//----- nvinfo : EIATTR_SW_WAR
	.align		4
.L_107:
        /*00dc*/ 	.byte	0x04, 0x36
        /*00de*/ 	.short	(.L_109 - .L_108)
.L_108:
        /*00e0*/ 	.word	0x00000008
.L_109:


//--------------------- .nv.callgraph             --------------------------
	.section	.nv.callgraph,"",@"SHT_CUDA_CALLGRAPH"
	.align	4
	.sectionentsize	8
	.align		4
        /*0000*/ 	.word	0x00000000
	.align		4
        /*0004*/ 	.word	0xffffffff
	.align		4
        /*0008*/ 	.word	0x00000000
	.align		4
        /*000c*/ 	.word	0xfffffffe
	.align		4
        /*0010*/ 	.word	0x00000000
	.align		4
        /*0014*/ 	.word	0xfffffffd
	.align		4
        /*0018*/ 	.word	0x00000000
	.align		4
        /*001c*/ 	.word	0xfffffffc


//--------------------- .text._Z33nppiFilterBox_32f_C1R_kernel_implPKfiPfiiiiiii --------------------------
	.section	.text._Z33nppiFilterBox_32f_C1R_kernel_implPKfiPfiiiiiii,"ax",@progbits
	.align	128
        .global         _Z33nppiFilterBox_32f_C1R_kernel_implPKfiPfiiiiiii
        .type           _Z33nppiFilterBox_32f_C1R_kernel_implPKfiPfiiiiiii,@function
        .size           _Z33nppiFilterBox_32f_C1R_kernel_implPKfiPfiiiiiii,(.L_x_50 - _Z33nppiFilterBox_32f_C1R_kernel_implPKfiPfiiiiiii)
        .other          _Z33nppiFilterBox_32f_C1R_kernel_implPKfiPfiiiiiii,@"STO_CUDA_ENTRY STV_DEFAULT"
_Z33nppiFilterBox_32f_C1R_kernel_implPKfiPfiiiiiii:
.text._Z33nppiFilterBox_32f_C1R_kernel_implPKfiPfiiiiiii:
[----:B------:R-:W-:Y:S01]  /*0000*/  LDC R1, c[0x0][0x37c] ;  /* 0x0000df00ff017b82 */ /* 0x000fe20000000800 */
[----:B------:R-:W0:Y:S07]  /*0010*/  S2R R0, SR_TID.Y ;  /* 0x0000000000007919 */ /* 0x000e2e0000002200 */
[----:B------:R-:W1:Y:S01]  /*0020*/  S2UR UR4, SR_CTAID.X ;  /* 0x00000000000479c3 */ /* 0x000e620000002500 */
[----:B------:R-:W1:Y:S01]  /*0030*/  LDCU UR5, c[0x0][0x360] ;  /* 0x00006c00ff0577ac */ /* 0x000e620008000800 */
[----:B------:R-:W2:Y:S01]  /*0040*/  S2R R4, SR_TID.X ;  /* 0x0000000000047919 */ /* 0x000ea20000002100 */
[----:B------:R-:W3:Y:S05]  /*0050*/  LDCU UR7, c[0x0][0x3a0] ;  /* 0x00007400ff0777ac */ /* 0x000eea0008000800 */
[----:B------:R-:W0:Y:S01]  /*0060*/  S2UR UR6, SR_CTAID.Y ;  /* 0x00000000000679c3 */ /* 0x000e220000002600 */
[----:B------:R-:W4:Y:S07]  /*0070*/  LDCU UR8, c[0x0][0x39c] ;  /* 0x00007380ff0877ac */ /* 0x000f2e0008000800 */
[----:B------:R-:W0:Y:S01]  /*0080*/  LDC R3, c[0x0][0x364] ;  /* 0x0000d900ff037b82 */ /* 0x000e220000000800 */
[----:B-1----:R-:W-:-:S06]  /*0090*/  UIMAD UR4, UR4, UR5, URZ ;  /* 0x00000005040472a4 */ /* 0x002fcc000f8e02ff */
[----:B--2---:R-:W-:Y:S02]  /*00a0*/  VIADD R2, R4, UR4 ;  /* 0x0000000404027c36 */ /* 0x004fe40008000000 */
[----:B0-----:R-:W-:-:S05]  /*00b0*/  IMAD R3, R3, UR6, R0 ;  /* 0x0000000603037c24 */ /* 0x001fca000f8e0200 */
[----:B---3--:R-:W-:-:S04]  /*00c0*/  ISETP.GE.AND P0, PT, R3, UR7, PT ;  /* 0x0000000703007c0c */ /* 0x008fc8000bf06270 */
[----:B----4-:R-:W-:-:S13]  /*00d0*/  ISETP.GE.OR P0, PT, R2, UR8, P0 ;  /* 0x0000000802007c0c */ /* 0x010fda0008706670 */
[----:B------:R-:W-:Y:S05]  /*00e0*/  @P0 EXIT ;  /* 0x000000000000094d */ /* 0x000fea0003800000 */
[----:B------:R-:W0:Y:S01]  /*00f0*/  LDCU UR7, c[0x0][0x3a4] ;  /* 0x00007480ff0777ac */ /* 0x000e220008000800 */
[----:B------:R-:W-:Y:S01]  /*0100*/  IMAD.MOV.U32 R7, RZ, RZ, RZ ;  /* 0x000000ffff077224 */ /* 0x000fe200078e00ff */
[----:B------:R-:W0:Y:S01]  /*0110*/  LDCU.64 UR10, c[0x0][0x3a8] ;  /* 0x00007500ff0a77ac */ /* 0x000e220008000a00 */
[----:B------:R-:W1:Y:S01]  /*0120*/  LDCU.64 UR8, c[0x0][0x358] ;  /* 0x00006b00ff0877ac */ /* 0x000e620008000a00 */
[----:B0-----:R-:W-:Y:S02]  /*0130*/  UISETP.LT.AND UP0, UPT, UR10, UR7, UPT ;  /* 0x000000070a00728c */ /* 0x001fe4000bf01270 */
[----:B------:R-:W-:Y:S02]  /*0140*/  UIMAD UR5, UR10, UR7, URZ ;  /* 0x000000070a0572a4 */ /* 0x000fe4000f8e02ff */
[----:B------:R-:W-:-:S04]  /*0150*/  USEL UR6, UR10, UR7, UP0 ;  /* 0x000000070a067287 */ /* 0x000fc80008000000 */
[----:B------:R-:W-:-:S09]  /*0160*/  UISETP.GE.AND UP0, UPT, UR6, 0x1, UPT ;  /* 0x000000010600788c */ /* 0x000fd2000bf06270 */
[----:B-1----:R-:W-:Y:S05]  /*0170*/  BRA.U !UP0, `(.L_x_0) ;  /* 0x00000009087c7547 */ /* 0x002fea000b800000 */
[----:B------:R-:W-:Y:S01]  /*0180*/  VIADD R0, R2, -UR11 ;  /* 0x8000000b02007c36 */ /* 0x000fe20008000000 */
[----:B------:R-:W0:Y:S01]  /*0190*/  LDCU UR6, c[0x0][0x3b0] ;  /* 0x00007600ff0677ac */ /* 0x000e220008000800 */
[----:B------:R-:W-:Y:S01]  /*01a0*/  BSSY.RECONVERGENT B0, `(.L_x_0) ;  /* 0x000009c000007945 */ /* 0x000fe20003800200 */
[----:B------:R-:W-:Y:S02]  /*01b0*/  IMAD.MOV.U32 R7, RZ, RZ, RZ ;  /* 0x000000ffff077224 */ /* 0x000fe400078e00ff */
[----:B------:R-:W-:-:S05]  /*01c0*/  VIADD R5, R0, 0x1 ;  /* 0x0000000100057836 */ /* 0x000fca0000000000 */
[----:B------:R-:W-:-:S05]  /*01d0*/  VIADDMNMX R5, R0, UR7, R5, !PT ;  /* 0x0000000700057c46 */ /* 0x000fca000f800105 */
[----:B------:R-:W-:Y:S01]  /*01e0*/  VIADD R5, R5, UR11 ;  /* 0x0000000b05057c36 */ /* 0x000fe20008000000 */
[----:B------:R-:W1:Y:S03]  /*01f0*/  LDCU UR11, c[0x0][0x39c] ;  /* 0x00007380ff0b77ac */ /* 0x000e660008000800 */
[----:B------:R-:W-:Y:S01]  /*0200*/  IMAD.IADD R15, R5, 0x1, -R2 ;  /* 0x00000001050f7824 */ /* 0x000fe200078e0a02 */
[----:B------:R-:W-:Y:S01]  /*0210*/  IADD3 R5, PT, PT, R4, UR4, -R5 ;  /* 0x0000000404057c10 */ /* 0x000fe2000fffe805 */
[----:B0-----:R-:W-:-:S03]  /*0220*/  VIADD R6, R3, -UR6 ;  /* 0x8000000603067c36 */ /* 0x001fc60008000000 */
[C---:B------:R-:W-:Y:S01]  /*0230*/  LOP3.LUT R17, R15.reuse, 0x7, RZ, 0xc0, !PT ;  /* 0x000000070f117812 */ /* 0x040fe200078ec0ff */
[----:B------:R-:W-:Y:S01]  /*0240*/  VIADD R11, R6, UR10 ;  /* 0x0000000a060b7c36 */ /* 0x000fe20008000000 */
[----:B------:R-:W-:Y:S02]  /*0250*/  LOP3.LUT R10, R15, 0xfffffff8, RZ, 0xc0, !PT ;  /* 0xfffffff80f0a7812 */ /* 0x000fe400078ec0ff */
[----:B------:R-:W-:Y:S01]  /*0260*/  ISETP.GT.U32.AND P3, PT, R5, -0x8, PT ;  /* 0xfffffff80500780c */ /* 0x000fe20003f64070 */
[----:B------:R-:W-:Y:S01]  /*0270*/  VIADD R4, R17, 0xffffffff ;  /* 0xffffffff11047836 */ /* 0x000fe20000000000 */
[----:B------:R-:W-:Y:S01]  /*0280*/  LOP3.LUT R18, R15, 0x3, RZ, 0xc0, !PT ;  /* 0x000000030f127812 */ /* 0x000fe200078ec0ff */
[----:B------:R-:W-:-:S03]  /*0290*/  IMAD.MOV R10, RZ, RZ, -R10 ;  /* 0x000000ffff0a7224 */ /* 0x000fc600078e0a0a */
[----:B-1----:R-:W-:-:S13]  /*02a0*/  ISETP.GE.U32.AND P4, PT, R4, 0x3, PT ;  /* 0x000000030400780c */ /* 0x002fda0003f86070 */
.L_x_10:
[----:B------:R-:W0:Y:S01]  /*02b0*/  LDCU UR4, c[0x0][0x388] ;  /* 0x00007100ff0477ac */ /* 0x000e220008000800 */
[----:B------:R-:W-:Y:S01]  /*02c0*/  BSSY.RECONVERGENT B1, `(.L_x_1) ;  /* 0x0000041000017945 */ /* 0x000fe20003800200 */
[----:B------:R-:W-:Y:S01]  /*02d0*/  IMAD.MOV.U32 R13, RZ, RZ, R0 ;  /* 0x000000ffff0d7224 */ /* 0x000fe200078e0000 */
[----:B------:R-:W1:Y:S01]  /*02e0*/  LDCU.64 UR6, c[0x0][0x380] ;  /* 0x00007000ff0677ac */ /* 0x000e620008000a00 */
[----:B0-----:R-:W-:-:S05]  /*02f0*/  IMAD R5, R6, UR4, RZ ;  /* 0x0000000406057c24 */ /* 0x001fca000f8e02ff */
[----:B-1----:R-:W-:-:S04]  /*0300*/  IADD3 R4, P0, PT, R5, UR6, RZ ;  /* 0x0000000605047c10 */ /* 0x002fc8000ff1e0ff */
[----:B------:R-:W-:Y:S01]  /*0310*/  LEA.HI.X.SX32 R5, R5, UR7, 0x1, P0 ;  /* 0x0000000705057c11 */ /* 0x000fe200080f0eff */
[----:B------:R-:W-:Y:S08]  /*0320*/  @P3 BRA `(.L_x_2) ;  /* 0x0000000000e83947 */ /* 0x000ff00003800000 */
[----:B------:R-:W0:Y:S01]  /*0330*/  LDCU UR4, c[0x0][0x3a0] ;  /* 0x00007400ff0477ac */ /* 0x000e220008000800 */
[----:B------:R-:W-:Y:S01]  /*0340*/  BSSY.RECONVERGENT B2, `(.L_x_2) ;  /* 0x0000038000027945 */ /* 0x000fe20003800200 */
[----:B------:R-:W-:Y:S02]  /*0350*/  IMAD.MOV.U32 R12, RZ, RZ, R10 ;  /* 0x000000ffff0c7224 */ /* 0x000fe400078e000a */
[----:B------:R-:W-:Y:S01]  /*0360*/  IMAD.MOV.U32 R13, RZ, RZ, R0 ;  /* 0x000000ffff0d7224 */ /* 0x000fe200078e0000 */
[----:B0-----:R-:W-:-:S13]  /*0370*/  ISETP.GE.AND P5, PT, R6, UR4, PT ;  /* 0x0000000406007c0c */ /* 0x001fda000bfa6270 */
.L_x_3:
[C---:B------:R-:W-:Y:S01]  /*0380*/  VIADD R9, R13.reuse, 0x1 ;  /* 0x000000010d097836 */ /* 0x040fe20000000000 */
[C---:B------:R-:W-:Y:S01]  /*0390*/  ISETP.GE.OR P0, PT, R13.reuse, UR11, P5 ;  /* 0x0000000b0d007c0c */ /* 0x040fe2000af06670 */
[C---:B------:R-:W-:Y:S01]  /*03a0*/  VIADD R19, R13.reuse, 0x2 ;  /* 0x000000020d137836 */ /* 0x040fe20000000000 */
[-C--:B------:R-:W-:Y:S02]  /*03b0*/  LOP3.LUT R8, R13, R6.reuse, RZ, 0xfc, !PT ;  /* 0x000000060d087212 */ /* 0x080fe400078efcff */
[C---:B------:R-:W-:Y:S02]  /*03c0*/  ISETP.GE.OR P6, PT, R9.reuse, UR11, P5 ;  /* 0x0000000b09007c0c */ /* 0x040fe4000afc6670 */
[----:B------:R-:W-:Y:S02]  /*03d0*/  ISETP.LT.OR P0, PT, R8, RZ, P0 ;  /* 0x000000ff0800720c */ /* 0x000fe40000701670 */
[----:B------:R-:W-:Y:S02]  /*03e0*/  LOP3.LUT R9, R9, R6, RZ, 0xfc, !PT ;  /* 0x0000000609097212 */ /* 0x000fe400078efcff */
[----:B------:R-:W-:-:S02]  /*03f0*/  ISETP.GE.OR P2, PT, R19, UR11, P5 ;  /* 0x0000000b13007c0c */ /* 0x000fc4000af46670 */
[----:B------:R-:W-:Y:S02]  /*0400*/  LOP3.LUT R19, R19, R6, RZ, 0xfc, !PT ;  /* 0x0000000613137212 */ /* 0x000fe400078efcff */
[----:B------:R-:W-:Y:S01]  /*0410*/  ISETP.LT.OR P6, PT, R9, RZ, P6 ;  /* 0x000000ff0900720c */ /* 0x000fe200037c1670 */
[----:B------:R-:W-:Y:S01]  /*0420*/  IMAD.WIDE R8, R13, 0x4, R4 ;  /* 0x000000040d087825 */ /* 0x000fe200078e0204 */
[----:B------:R-:W-:-:S03]  /*0430*/  ISETP.LT.OR P2, PT, R19, RZ, P2 ;  /* 0x000000ff1300720c */ /* 0x000fc60001741670 */
[----:B------:R-:W-:Y:S01]  /*0440*/  VIADD R19, R13, 0x3 ;  /* 0x000000030d137836 */ /* 0x000fe20000000000 */
[----:B------:R-:W2:Y:S04]  /*0450*/  @!P0 LDG.E R14, desc[UR8][R8.64] ;  /* 0x00000008080e8981 */ /* 0x000ea8000c1e1900 */
[C---:B------:R-:W-:Y:S02]  /*0460*/  ISETP.GE.OR P1, PT, R19.reuse, UR11, P5 ;  /* 0x0000000b13007c0c */ /* 0x040fe4000af26670 */
[----:B------:R-:W-:Y:S01]  /*0470*/  LOP3.LUT R19, R19, R6, RZ, 0xfc, !PT ;  /* 0x0000000613137212 */ /* 0x000fe200078efcff */
[----:B------:R-:W3:Y:S03]  /*0480*/  @!P6 LDG.E R16, desc[UR8][R8.64+0x4] ;  /* 0x000004080810e981 */ /* 0x000ee6000c1e1900 */
[----:B------:R-:W-:Y:S01]  /*0490*/  ISETP.LT.OR P1, PT, R19, RZ, P1 ;  /* 0x000000ff1300720c */ /* 0x000fe20000f21670 */
[----:B------:R-:W4:-:S12]  /*04a0*/  @!P2 LDG.E R20, desc[UR8][R8.64+0x8] ;  /* 0x000008080814a981 */ /* 0x000f18000c1e1900 */
[----:B------:R-:W5:Y:S01]  /*04b0*/  @!P1 LDG.E R22, desc[UR8][R8.64+0xc] ;  /* 0x00000c0808169981 */ /* 0x000f62000c1e1900 */
[C---:B------:R-:W-:Y:S02]  /*04c0*/  VIADD R19, R13.reuse, 0x4 ;  /* 0x000000040d137836 */ /* 0x040fe40000000000 */
[C---:B------:R-:W-:Y:S02]  /*04d0*/  VIADD R21, R13.reuse, 0x5 ;  /* 0x000000050d157836 */ /* 0x040fe40000000000 */
[----:B------:R-:W-:Y:S02]  /*04e0*/  VIADD R23, R13, 0x7 ;  /* 0x000000070d177836 */ /* 0x000fe40000000000 */
[----:B--2---:R-:W-:Y:S01]  /*04f0*/  @!P0 FADD R7, R7, R14 ;  /* 0x0000000e07078221 */ /* 0x004fe20000000000 */
[C---:B------:R-:W-:Y:S02]  /*0500*/  ISETP.GE.OR P0, PT, R19.reuse, UR11, P5 ;  /* 0x0000000b13007c0c */ /* 0x040fe4000af06670 */
[----:B------:R-:W-:Y:S01]  /*0510*/  LOP3.LUT R19, R19, R6, RZ, 0xfc, !PT ;  /* 0x0000000613137212 */ /* 0x000fe200078efcff */
[----:B---3--:R-:W-:-:S03]  /*0520*/  @!P6 FADD R7, R7, R16 ;  /* 0x000000100707e221 */ /* 0x008fc60000000000 */
[----:B------:R-:W-:Y:S01]  /*0530*/  ISETP.LT.OR P0, PT, R19, RZ, P0 ;  /* 0x000000ff1300720c */ /* 0x000fe20000701670 */
[----:B------:R-:W-:Y:S02]  /*0540*/  VIADD R19, R13, 0x6 ;  /* 0x000000060d137836 */ /* 0x000fe40000000000 */
[----:B----4-:R-:W-:Y:S01]  /*0550*/  @!P2 FADD R7, R7, R20 ;  /* 0x000000140707a221 */ /* 0x010fe20000000000 */
[C---:B------:R-:W-:Y:S02]  /*0560*/  ISETP.GE.OR P2, PT, R21.reuse, UR11, P5 ;  /* 0x0000000b15007c0c */ /* 0x040fe4000af46670 */
[-C--:B------:R-:W-:Y:S02]  /*0570*/  LOP3.LUT R21, R21, R6.reuse, RZ, 0xfc, !PT ;  /* 0x0000000615157212 */ /* 0x080fe400078efcff */
[C---:B------:R-:W-:Y:S02]  /*0580*/  ISETP.GE.OR P6, PT, R19.reuse, UR11, P5 ;  /* 0x0000000b13007c0c */ /* 0x040fe4000afc6670 */
[----:B------:R-:W-:-:S02]  /*0590*/  LOP3.LUT R19, R19, R6, RZ, 0xfc, !PT ;  /* 0x0000000613137212 */ /* 0x000fc400078efcff */
[----:B------:R-:W-:Y:S01]  /*05a0*/  ISETP.LT.OR P2, PT, R21, RZ, P2 ;  /* 0x000000ff1500720c */ /* 0x000fe20001741670 */
[----:B------:R-:W2:Y:S01]  /*05b0*/  @!P0 LDG.E R14, desc[UR8][R8.64+0x10] ;  /* 0x00001008080e8981 */ /* 0x000ea2000c1e1900 */
[----:B-----5:R-:W-:Y:S01]  /*05c0*/  @!P1 FADD R7, R7, R22 ;  /* 0x0000001607079221 */ /* 0x020fe20000000000 */
[----:B------:R-:W-:Y:S02]  /*05d0*/  ISETP.GE.OR P1, PT, R23, UR11, P5 ;  /* 0x0000000b17007c0c */ /* 0x000fe4000af26670 */
[----:B------:R-:W-:Y:S02]  /*05e0*/  ISETP.LT.OR P6, PT, R19, RZ, P6 ;  /* 0x000000ff1300720c */ /* 0x000fe400037c1670 */
[----:B------:R-:W-:-:S04]  /*05f0*/  LOP3.LUT R23, R23, R6, RZ, 0xfc, !PT ;  /* 0x0000000617177212 */ /* 0x000fc800078efcff */
[----:B------:R-:W-:Y:S02]  /*0600*/  ISETP.LT.OR P1, PT, R23, RZ, P1 ;  /* 0x000000ff1700720c */ /* 0x000fe40000f21670 */
[----:B------:R-:W3:Y:S05]  /*0610*/  @!P2 LDG.E R16, desc[UR8][R8.64+0x14] ;  /* 0x000014080810a981 */ /* 0x000eea000c1e1900 */
[----:B------:R-:W4:Y:S06]  /*0620*/  @!P6 LDG.E R20, desc[UR8][R8.64+0x18] ;  /* 0x000018080814e981 */ /* 0x000f2c000c1e1900 */
[----:B------:R-:W5:Y:S01]  /*0630*/  @!P1 LDG.E R22, desc[UR8][R8.64+0x1c] ;  /* 0x00001c0808169981 */ /* 0x000f62000c1e1900 */
[----:B------:R-:W-:-:S02]  /*0640*/  VIADD R12, R12, 0x8 ;  /* 0x000000080c0c7836 */ /* 0x000fc40000000000 */
[----:B------:R-:W-:Y:S02]  /*0650*/  VIADD R13, R13, 0x8 ;  /* 0x000000080d0d7836 */ /* 0x000fe40000000000 */
[----:B--2---:R-:W-:Y:S01]  /*0660*/  @!P0 FADD R7, R7, R14 ;  /* 0x0000000e07078221 */ /* 0x004fe20000000000 */
[----:B------:R-:W-:-:S03]  /*0670*/  ISETP.NE.AND P0, PT, R12, RZ, PT ;  /* 0x000000ff0c00720c */ /* 0x000fc60003f05270 */
[----:B---3--:R-:W-:-:S04]  /*0680*/  @!P2 FADD R7, R7, R16 ;  /* 0x000000100707a221 */ /* 0x008fc80000000000 */
[----:B----4-:R-:W-:-:S04]  /*0690*/  @!P6 FADD R7, R7, R20 ;  /* 0x000000140707e221 */ /* 0x010fc80000000000 */
[----:B-----5:R-:W-:Y:S02]  /*06a0*/  @!P1 FADD R7, R7, R22 ;  /* 0x0000001607079221 */ /* 0x020fe40000000000 */
[----:B------:R-:W-:Y:S05]  /*06b0*/  @P0 BRA `(.L_x_3) ;  /* 0xfffffffc00300947 */ /* 0x000fea000383ffff */
[----:B------:R-:W-:Y:S05]  /*06c0*/  BSYNC.RECONVERGENT B2 ;  /* 0x0000000000027941 */ /* 0x000fea0003800200 */
.L_x_2:
[----:B------:R-:W-:Y:S05]  /*06d0*/  BSYNC.RECONVERGENT B1 ;  /* 0x0000000000017941 */ /* 0x000fea0003800200 */
.L_x_1:
[----:B------:R-:W-:Y:S01]  /*06e0*/  ISETP.NE.AND P0, PT, R17, RZ, PT ;  /* 0x000000ff1100720c */ /* 0x000fe20003f05270 */
[----:B------:R-:W-:-:S12]  /*06f0*/  BSSY.RECONVERGENT B1, `(.L_x_4) ;  /* 0x0000043000017945 */ /* 0x000fd80003800200 */
[----:B------:R-:W-:Y:S05]  /*0700*/  @!P0 BRA `(.L_x_5) ;  /* 0x0000000400048947 */ /* 0x000fea0003800000 */
[----:B------:R-:W-:Y:S01]  /*0710*/  BSSY.RECONVERGENT B2, `(.L_x_6) ;  /* 0x000001f000027945 */ /* 0x000fe20003800200 */
[----:B------:R-:W-:-:S03]  /*0720*/  ISETP.NE.AND P6, PT, R18, RZ, PT ;  /* 0x000000ff1200720c */ /* 0x000fc60003fc5270 */
[----:B------:R-:W-:Y:S10]  /*0730*/  @!P4 BRA `(.L_x_7) ;  /* 0x000000000070c947 */ /* 0x000ff40003800000 */
[----:B------:R-:W0:Y:S01]  /*0740*/  LDCU UR4, c[0x0][0x3a0] ;  /* 0x00007400ff0477ac */ /* 0x000e220008000800 */
[C---:B------:R-:W-:Y:S01]  /*0750*/  VIADD R9, R13.reuse, 0x1 ;  /* 0x000000010d097836 */ /* 0x040fe20000000000 */
[C---:B------:R-:W-:Y:S01]  /*0760*/  LOP3.LUT R8, R13.reuse, R6, RZ, 0xfc, !PT ;  /* 0x000000060d087212 */ /* 0x040fe200078efcff */
[C---:B------:R-:W-:Y:S01]  /*0770*/  VIADD R19, R13.reuse, 0x2 ;  /* 0x000000020d137836 */ /* 0x040fe20000000000 */
[----:B------:R-:W1:Y:S01]  /*0780*/  LDCU UR6, c[0x0][0x39c] ;  /* 0x00007380ff0677ac */ /* 0x000e620008000800 */
[----:B------:R-:W-:Y:S01]  /*0790*/  VIADD R21, R13, 0x3 ;  /* 0x000000030d157836 */ /* 0x000fe20000000000 */
[----:B0-----:R-:W-:-:S04]  /*07a0*/  ISETP.GE.AND P0, PT, R6, UR4, PT ;  /* 0x0000000406007c0c */ /* 0x001fc8000bf06270 */
[----:B-1----:R-:W-:Y:S02]  /*07b0*/  ISETP.GE.OR P1, PT, R13, UR6, P0 ;  /* 0x000000060d007c0c */ /* 0x002fe40008726670 */
[C---:B------:R-:W-:Y:S02]  /*07c0*/  ISETP.GE.OR P5, PT, R9.reuse, UR6, P0 ;  /* 0x0000000609007c0c */ /* 0x040fe400087a6670 */
[----:B------:R-:W-:Y:S02]  /*07d0*/  ISETP.LT.OR P1, PT, R8, RZ, P1 ;  /* 0x000000ff0800720c */ /* 0x000fe40000f21670 */
[-C--:B------:R-:W-:Y:S02]  /*07e0*/  LOP3.LUT R9, R9, R6.reuse, RZ, 0xfc, !PT ;  /* 0x0000000609097212 */ /* 0x080fe400078efcff */
[C---:B------:R-:W-:Y:S02]  /*07f0*/  ISETP.GE.OR P2, PT, R19.reuse, UR6, P0 ;  /* 0x0000000613007c0c */ /* 0x040fe40008746670 */
[----:B------:R-:W-:-:S02]  /*0800*/  LOP3.LUT R19, R19, R6, RZ, 0xfc, !PT ;  /* 0x0000000613137212 */ /* 0x000fc400078efcff */
[----:B------:R-:W-:Y:S01]  /*0810*/  ISETP.LT.OR P5, PT, R9, RZ, P5 ;  /* 0x000000ff0900720c */ /* 0x000fe20002fa1670 */
[----:B------:R-:W-:Y:S01]  /*0820*/  IMAD.WIDE R8, R13, 0x4, R4 ;  /* 0x000000040d087825 */ /* 0x000fe200078e0204 */
[----:B------:R-:W-:Y:S02]  /*0830*/  ISETP.GE.OR P0, PT, R21, UR6, P0 ;  /* 0x0000000615007c0c */ /* 0x000fe40008706670 */
[----:B------:R-:W-:Y:S02]  /*0840*/  ISETP.LT.OR P2, PT, R19, RZ, P2 ;  /* 0x000000ff1300720c */ /* 0x000fe40001741670 */
[----:B------:R-:W-:Y:S01]  /*0850*/  LOP3.LUT R21, R21, R6, RZ, 0xfc, !PT ;  /* 0x0000000615157212 */ /* 0x000fe200078efcff */
[----:B------:R-:W2:Y:S03]  /*0860*/  @!P1 LDG.E R12, desc[UR8][R8.64] ;  /* 0x00000008080c9981 */ /* 0x000ea6000c1e1900 */
[----:B------:R-:W-:-:S03]  /*0870*/  ISETP.LT.OR P0, PT, R21, RZ, P0 ;  /* 0x000000ff1500720c */ /* 0x000fc60000701670 */
[----:B------:R-:W3:Y:S04]  /*0880*/  @!P5 LDG.E R14, desc[UR8][R8.64+0x4] ;  /* 0x00000408080ed981 */ /* 0x000ee8000c1e1900 */
[----:B------:R-:W4:Y:S06]  /*0890*/  @!P2 LDG.E R16, desc[UR8][R8.64+0x8] ;  /* 0x000008080810a981 */ /* 0x000f2c000c1e1900 */
[----:B------:R-:W5:Y:S01]  /*08a0*/  @!P0 LDG.E R20, desc[UR8][R8.64+0xc] ;  /* 0x00000c0808148981 */ /* 0x000f62000c1e1900 */
[----:B------:R-:W-:-:S02]  /*08b0*/  VIADD R13, R13, 0x4 ;  /* 0x000000040d0d7836 */ /* 0x000fc40000000000 */
[----:B--2---:R-:W-:-:S04]  /*08c0*/  @!P1 FADD R7, R7, R12 ;  /* 0x0000000c07079221 */ /* 0x004fc80000000000 */
[----:B---3--:R-:W-:-:S04]  /*08d0*/  @!P5 FADD R7, R7, R14 ;  /* 0x0000000e0707d221 */ /* 0x008fc80000000000 */
[----:B----4-:R-:W-:-:S04]  /*08e0*/  @!P2 FADD R7, R7, R16 ;  /* 0x000000100707a221 */ /* 0x010fc80000000000 */
[----:B-----5:R-:W-:-:S07]  /*08f0*/  @!P0 FADD R7, R7, R20 ;  /* 0x0000001407078221 */ /* 0x020fce0000000000 */
.L_x_7:
[----:B------:R-:W-:Y:S05]  /*0900*/  BSYNC.RECONVERGENT B2 ;  /* 0x0000000000027941 */ /* 0x000fea0003800200 */
.L_x_6:
[----:B------:R-:W-:Y:S05]  /*0910*/  @!P6 BRA `(.L_x_5) ;  /* 0x000000000080e947 */ /* 0x000fea0003800000 */
[----:B------:R-:W-:Y:S01]  /*0920*/  ISETP.NE.AND P0, PT, R18, 0x1, PT ;  /* 0x000000011200780c */ /* 0x000fe20003f05270 */
[----:B------:R-:W-:Y:S01]  /*0930*/  BSSY.RECONVERGENT B2, `(.L_x_8) ;  /* 0x0000013000027945 */ /* 0x000fe20003800200 */
[----:B------:R-:W-:-:S11]  /*0940*/  LOP3.LUT P2, RZ, R15, 0x1, RZ, 0xc0, !PT ;  /* 0x000000010fff7812 */ /* 0x000fd6000784c0ff */
[----:B------:R-:W-:Y:S05]  /*0950*/  @!P0 BRA `(.L_x_9) ;  /* 0x0000000000408947 */ /* 0x000fea0003800000 */
[----:B------:R-:W0:Y:S01]  /*0960*/  LDCU UR4, c[0x0][0x3a0] ;  /* 0x00007400ff0477ac */ /* 0x000e220008000800 */
[C---:B------:R-:W-:Y:S01]  /*0970*/  VIADD R9, R13.reuse, 0x1 ;  /* 0x000000010d097836 */ /* 0x040fe20000000000 */
[----:B------:R-:W-:Y:S01]  /*0980*/  LOP3.LUT R8, R13, R6, RZ, 0xfc, !PT ;  /* 0x000000060d087212 */ /* 0x000fe200078efcff */
[----:B------:R-:W1:Y:S01]  /*0990*/  LDCU UR6, c[0x0][0x39c] ;  /* 0x00007380ff0677ac */ /* 0x000e620008000800 */
[----:B0-----:R-:W-:-:S04]  /*09a0*/  ISETP.GE.AND P1, PT, R6, UR4, PT ;  /* 0x0000000406007c0c */ /* 0x001fc8000bf26270 */
[----:B-1----:R-:W-:Y:S02]  /*09b0*/  ISETP.GE.OR P0, PT, R13, UR6, P1 ;  /* 0x000000060d007c0c */ /* 0x002fe40008f06670 */
[C---:B------:R-:W-:Y:S02]  /*09c0*/  ISETP.GE.OR P1, PT, R9.reuse, UR6, P1 ;  /* 0x0000000609007c0c */ /* 0x040fe40008f26670 */
[----:B------:R-:W-:Y:S02]  /*09d0*/  LOP3.LUT R9, R9, R6, RZ, 0xfc, !PT ;  /* 0x0000000609097212 */ /* 0x000fe400078efcff */
[----:B------:R-:W-:Y:S02]  /*09e0*/  ISETP.LT.OR P0, PT, R8, RZ, P0 ;  /* 0x000000ff0800720c */ /* 0x000fe40000701670 */
[----:B------:R-:W-:Y:S01]  /*09f0*/  ISETP.LT.OR P1, PT, R9, RZ, P1 ;  /* 0x000000ff0900720c */ /* 0x000fe20000f21670 */
[----:B------:R-:W-:-:S10]  /*0a00*/  IMAD.WIDE R8, R13, 0x4, R4 ;  /* 0x000000040d087825 */ /* 0x000fd400078e0204 */
[----:B------:R-:W2:Y:S04]  /*0a10*/  @!P0 LDG.E R12, desc[UR8][R8.64] ;  /* 0x00000008080c8981 */ /* 0x000ea8000c1e1900 */
[----:B------:R-:W3:Y:S01]  /*0a20*/  @!P1 LDG.E R14, desc[UR8][R8.64+0x4] ;  /* 0x00000408080e9981 */ /* 0x000ee2000c1e1900 */
[----:B------:R-:W-:Y:S02]  /*0a30*/  VIADD R13, R13, 0x2 ;  /* 0x000000020d0d7836 */ /* 0x000fe40000000000 */
[----:B--2---:R-:W-:-:S04]  /*0a40*/  @!P0 FADD R7, R7, R12 ;  /* 0x0000000c07078221 */ /* 0x004fc80000000000 */
[----:B---3--:R-:W-:-:S07]  /*0a50*/  @!P1 FADD R7, R7, R14 ;  /* 0x0000000e07079221 */ /* 0x008fce0000000000 */
.L_x_9:
[----:B------:R-:W-:Y:S05]  /*0a60*/  BSYNC.RECONVERGENT B2 ;  /* 0x0000000000027941 */ /* 0x000fea0003800200 */
.L_x_8:
[----:B------:R-:W-:Y:S05]  /*0a70*/  @!P2 BRA `(.L_x_5) ;  /* 0x000000000028a947 */ /* 0x000fea0003800000 */
[----:B------:R-:W0:Y:S01]  /*0a80*/  LDCU UR4, c[0x0][0x3a0] ;  /* 0x00007400ff0477ac */ /* 0x000e220008000800 */
[----:B------:R-:W-:Y:S01]  /*0a90*/  LOP3.LUT R8, R13, R6, RZ, 0xfc, !PT ;  /* 0x000000060d087212 */ /* 0x000fe200078efcff */
[----:B------:R-:W1:Y:S01]  /*0aa0*/  LDCU UR6, c[0x0][0x39c] ;  /* 0x00007380ff0677ac */ /* 0x000e620008000800 */
[----:B0-----:R-:W-:-:S04]  /*0ab0*/  ISETP.GE.AND P0, PT, R6, UR4, PT ;  /* 0x0000000406007c0c */ /* 0x001fc8000bf06270 */
[----:B-1----:R-:W-:-:S04]  /*0ac0*/  ISETP.GE.OR P0, PT, R13, UR6, P0 ;  /* 0x000000060d007c0c */ /* 0x002fc80008706670 */
[----:B------:R-:W-:-:S13]  /*0ad0*/  ISETP.LT.OR P0, PT, R8, RZ, P0 ;  /* 0x000000ff0800720c */ /* 0x000fda0000701670 */
[----:B------:R-:W-:Y:S05]  /*0ae0*/  @P0 BRA `(.L_x_5) ;  /* 0x00000000000c0947 */ /* 0x000fea0003800000 */
[----:B------:R-:W-:-:S06]  /*0af0*/  IMAD.WIDE R4, R13, 0x4, R4 ;  /* 0x000000040d047825 */ /* 0x000fcc00078e0204 */
[----:B------:R-:W2:Y:S02]  /*0b00*/  LDG.E R4, desc[UR8][R4.64] ;  /* 0x0000000804047981 */ /* 0x000ea4000c1e1900 */
[----:B--2---:R-:W-:-:S07]  /*0b10*/  FADD R7, R7, R4 ;  /* 0x0000000407077221 */ /* 0x004fce0000000000 */
.L_x_5:
[----:B------:R-:W-:Y:S05]  /*0b20*/  BSYNC.RECONVERGENT B1 ;  /* 0x0000000000017941 */ /* 0x000fea0003800200 */
.L_x_4:
[----:B------:R-:W-:-:S05]  /*0b30*/  VIADD R6, R6, 0x1 ;  /* 0x0000000106067836 */ /* 0x000fca0000000000 */
[----:B------:R-:W-:-:S13]  /*0b40*/  ISETP.GE.AND P0, PT, R6, R11, PT ;  /* 0x0000000b0600720c */ /* 0x000fda0003f06270 */
[----:B------:R-:W-:Y:S05]  /*0b50*/  @!P0 BRA `(.L_x_10) ;  /* 0xfffffff400d48947 */ /* 0x000fea000383ffff */
[----:B------:R-:W-:Y:S05]  /*0b60*/  BSYNC.RECONVERGENT B0 ;  /* 0x0000000000007941 */ /* 0x000fea0003800200 */
.L_x_0:
[----:B------:R-:W-:Y:S01]  /*0b70*/  I2FP.F32.S32 R8, UR5 ;  /* 0x0000000500087c45 */ /* 0x000fe20008201400 */
[----:B------:R-:W0:Y:S01]  /*0b80*/  LDCU UR4, c[0x0][0x398] ;  /* 0x00007300ff0477ac */ /* 0x000e220008000800 */
[----:B------:R-:W-:Y:S02]  /*0b90*/  BSSY.RECONVERGENT B0, `(.L_x_11) ;  /* 0x0000011000007945 */ /* 0x000fe40003800200 */
[----:B------:R-:W1:Y:S01]  /*0ba0*/  MUFU.RCP R5, R8 ;  /* 0x0000000800057308 */ /* 0x000e620000001000 */
[----:B------:R-:W2:Y:S07]  /*0bb0*/  LDCU.64 UR6, c[0x0][0x390] ;  /* 0x00007200ff0677ac */ /* 0x000eae0008000a00 */
[----:B------:R-:W3:Y:S01]  /*0bc0*/  FCHK P0, R7, R8 ;  /* 0x0000000807007302 */ /* 0x000ee20000000000 */
[----:B0-----:R-:W-:-:S02]  /*0bd0*/  IMAD R3, R3, UR4, RZ ;  /* 0x0000000403037c24 */ /* 0x001fc4000f8e02ff */
[----:B-1----:R-:W-:-:S03]  /*0be0*/  FFMA R0, -R8, R5, 1 ;  /* 0x3f80000008007423 */ /* 0x002fc60000000105 */
[----:B--2---:R-:W-:Y:S01]  /*0bf0*/  IADD3 R4, P1, PT, R3, UR6, RZ ;  /* 0x0000000603047c10 */ /* 0x004fe2000ff3e0ff */
[----:B------:R-:W-:-:S03]  /*0c00*/  FFMA R0, R5, R0, R5 ;  /* 0x0000000005007223 */ /* 0x000fc60000000005 */
[----:B------:R-:W-:Y:S01]  /*0c10*/  LEA.HI.X.SX32 R5, R3, UR7, 0x1, P1 ;  /* 0x0000000703057c11 */ /* 0x000fe200088f0eff */
[----:B------:R-:W-:-:S04]  /*0c20*/  FFMA R9, R0, R7, RZ ;  /* 0x0000000700097223 */ /* 0x000fc800000000ff */
[----:B------:R-:W-:-:S04]  /*0c30*/  FFMA R6, -R8, R9, R7 ;  /* 0x0000000908067223 */ /* 0x000fc80000000107 */
[----:B------:R-:W-:Y:S01]  /*0c40*/  FFMA R9, R0, R6, R9 ;  /* 0x0000000600097223 */ /* 0x000fe20000000009 */
[----:B---3--:R-:W-:Y:S06]  /*0c50*/  @!P0 BRA `(.L_x_12) ;  /* 0x0000000000108947 */ /* 0x008fec0003800000 */
[----:B------:R-:W-:Y:S01]  /*0c60*/  IMAD.MOV.U32 R3, RZ, RZ, R7 ;  /* 0x000000ffff037224 */ /* 0x000fe200078e0007 */
[----:B------:R-:W-:-:S07]  /*0c70*/  MOV R6, 0xc90 ;  /* 0x00000c9000067802 */ /* 0x000fce0000000f00 */
[----:B------:R-:W-:Y:S05]  /*0c80*/  CALL.REL.NOINC `($__internal_0_$__cuda_sm3x_div_rn_noftz_f32_slowpath) ;  /* 0x0000000000147944 */ /* 0x000fea0003c00000 */
[----:B------:R-:W-:-:S07]  /*0c90*/  IMAD.MOV.U32 R9, RZ, RZ, R0 ;  /* 0x000000ffff097224 */ /* 0x000fce00078e0000 */
.L_x_12:
[----:B------:R-:W-:Y:S05]  /*0ca0*/  BSYNC.RECONVERGENT B0 ;  /* 0x0000000000007941 */ /* 0x000fea0003800200 */
.L_x_11:
[----:B------:R-:W-:-:S05]  /*0cb0*/  IMAD.WIDE R4, R2, 0x4, R4 ;  /* 0x0000000402047825 */ /* 0x000fca00078e0204 */
[----:B------:R-:W-:Y:S01]  /*0cc0*/  STG.E desc[UR8][R4.64], R9 ;  /* 0x0000000904007986 */ /* 0x000fe2000c101908 */
[----:B------:R-:W-:Y:S05]  /*0cd0*/  EXIT ;  /* 0x000000000000794d */ /* 0x000fea0003800000 */
        .weak           $__internal_0_$__cuda_sm3x_div_rn_noftz_f32_slowpath
        .type           $__internal_0_$__cuda_sm3x_div_rn_noftz_f32_slowpath,@function
        .size           $__internal_0_$__cuda_sm3x_div_rn_noftz_f32_slowpath,(.L_x_50 - $__internal_0_$__cuda_sm3x_div_rn_noftz_f32_slowpath)
$__internal_0_$__cuda_sm3x_div_rn_noftz_f32_slowpath:
[----:B------:R-:W-:Y:S01]  /*0ce0*/  SHF.R.U32.HI R7, RZ, 0x17, R8 ;  /* 0x00000017ff077819 */ /* 0x000fe20000011608 */
[----:B------:R-:W-:Y:S01]  /*0cf0*/  BSSY.RECONVERGENT B1, `(.L_x_13) ;  /* 0x0000063000017945 */ /* 0x000fe20003800200 */
[----:B------:R-:W-:Y:S02]  /*0d00*/  SHF.R.U32.HI R0, RZ, 0x17, R3 ;  /* 0x00000017ff007819 */ /* 0x000fe40000011603 */
[----:B------:R-:W-:Y:S02]  /*0d10*/  LOP3.LUT R7, R7, 0xff, RZ, 0xc0, !PT ;  /* 0x000000ff07077812 */ /* 0x000fe400078ec0ff */
[----:B------:R-:W-:-:S03]  /*0d20*/  LOP3.LUT R12, R0, 0xff, RZ, 0xc0, !PT ;  /* 0x000000ff000c7812 */ /* 0x000fc600078ec0ff */
[----:B------:R-:W-:Y:S02]  /*0d30*/  VIADD R10, R7, 0xffffffff ;  /* 0xffffffff070a7836 */ /* 0x000fe40000000000 */
[----:B------:R-:W-:-:S03]  /*0d40*/  VIADD R11, R12, 0xffffffff ;  /* 0xffffffff0c0b7836 */ /* 0x000fc60000000000 */
[----:B------:R-:W-:-:S04]  /*0d50*/  ISETP.GT.U32.AND P0, PT, R10, 0xfd, PT ;  /* 0x000000fd0a00780c */ /* 0x000fc80003f04070 */
[----:B------:R-:W-:-:S13]  /*0d60*/  ISETP.GT.U32.OR P0, PT, R11, 0xfd, P0 ;  /* 0x000000fd0b00780c */ /* 0x000fda0000704470 */
[----:B------:R-:W-:Y:S01]  /*0d70*/  @!P0 IMAD.MOV.U32 R9, RZ, RZ, RZ ;  /* 0x000000ffff098224 */ /* 0x000fe200078e00ff */
[----:B------:R-:W-:Y:S06]  /*0d80*/  @!P0 BRA `(.L_x_14) ;  /* 0x0000000000608947 */ /* 0x000fec0003800000 */
[----:B------:R-:W-:Y:S01]  /*0d90*/  FSETP.GTU.FTZ.AND P0, PT, |R3|, +INF , PT ;  /* 0x7f8000000300780b */ /* 0x000fe20003f1c200 */
[----:B------:R-:W-:Y:S01]  /*0da0*/  IMAD.MOV.U32 R0, RZ, RZ, R8 ;  /* 0x000000ffff007224 */ /* 0x000fe200078e0008 */
[----:B------:R-:W-:-:S04]  /*0db0*/  FSETP.GTU.FTZ.AND P1, PT, |R8|, +INF , PT ;  /* 0x7f8000000800780b */ /* 0x000fc80003f3c200 */
[----:B------:R-:W-:-:S13]  /*0dc0*/  PLOP3.LUT P0, PT, P0, P1, PT, 0xf8, 0x8f ;  /* 0x00000000008f781c */ /* 0x000fda0000703f70 */
[----:B------:R-:W-:Y:S05]  /*0dd0*/  @P0 BRA `(.L_x_15) ;  /* 0x00000004004c0947 */ /* 0x000fea0003800000 */
[----:B------:R-:W-:-:S13]  /*0de0*/  LOP3.LUT P0, RZ, R8, 0x7fffffff, R3, 0xc8, !PT ;  /* 0x7fffffff08ff7812 */ /* 0x000fda000780c803 */
[----:B------:R-:W-:Y:S05]  /*0df0*/  @!P0 BRA `(.L_x_16) ;  /* 0x00000004003c8947 */ /* 0x000fea0003800000 */
[C---:B------:R-:W-:Y:S02]  /*0e00*/  FSETP.NEU.FTZ.AND P1, PT, |R3|.reuse, +INF , PT ;  /* 0x7f8000000300780b */ /* 0x040fe40003f3d200 */
[----:B------:R-:W-:Y:S02]  /*0e10*/  FSETP.NEU.FTZ.AND P0, PT, |R0|, +INF , PT ;  /* 0x7f8000000000780b */ /* 0x000fe40003f1d200 */
[----:B------:R-:W-:-:S11]  /*0e20*/  FSETP.NEU.FTZ.AND P2, PT, |R3|, +INF , PT ;  /* 0x7f8000000300780b */ /* 0x000fd60003f5d200 */
[----:B------:R-:W-:Y:S05]  /*0e30*/  @!P0 BRA !P1, `(.L_x_16) ;  /* 0x00000004002c8947 */ /* 0x000fea0004800000 */
[----:B------:R-:W-:-:S04]  /*0e40*/  LOP3.LUT P1, RZ, R3, 0x7fffffff, RZ, 0xc0, !PT ;  /* 0x7fffffff03ff7812 */ /* 0x000fc8000782c0ff */
[----:B------:R-:W-:-:S13]  /*0e50*/  PLOP3.LUT P0, PT, P0, P1, PT, 0x2f, 0xf2 ;  /* 0x0000000000f2781c */ /* 0x000fda0000702577 */
[----:B------:R-:W-:Y:S05]  /*0e60*/  @P0 BRA `(.L_x_17) ;  /* 0x0000000400180947 */ /* 0x000fea0003800000 */
[----:B------:R-:W-:-:S04]  /*0e70*/  LOP3.LUT P0, RZ, R8, 0x7fffffff, RZ, 0xc0, !PT ;  /* 0x7fffffff08ff7812 */ /* 0x000fc8000780c0ff */
[----:B------:R-:W-:-:S13]  /*0e80*/  PLOP3.LUT P0, PT, P2, P0, PT, 0x2f, 0xf2 ;  /* 0x0000000000f2781c */ /* 0x000fda0001700577 */
[----:B------:R-:W-:Y:S05]  /*0e90*/  @P0 BRA `(.L_x_18) ;  /* 0x0000000400000947 */ /* 0x000fea0003800000 */
[----:B------:R-:W-:Y:S02]  /*0ea0*/  ISETP.GE.AND P0, PT, R11, RZ, PT ;  /* 0x000000ff0b00720c */ /* 0x000fe40003f06270 */
[----:B------:R-:W-:-:S11]  /*0eb0*/  ISETP.GE.AND P1, PT, R10, RZ, PT ;  /* 0x000000ff0a00720c */ /* 0x000fd60003f26270 */
[----:B------:R-:W-:Y:S02]  /*0ec0*/  @P0 IMAD.MOV.U32 R9, RZ, RZ, RZ ;  /* 0x000000ffff090224 */ /* 0x000fe400078e00ff */
[----:B------:R-:W-:Y:S01]  /*0ed0*/  @!P0 FFMA R3, R3, 1.84467440737095516160e+19, RZ ;  /* 0x5f80000003038823 */ /* 0x000fe200000000ff */
[----:B------:R-:W-:Y:S02]  /*0ee0*/  @!P0 IMAD.MOV.U32 R9, RZ, RZ, -0x40 ;  /* 0xffffffc0ff098424 */ /* 0x000fe400078e00ff */
[----:B------:R-:W-:Y:S02]  /*0ef0*/  @!P1 FFMA R8, R0, 1.84467440737095516160e+19, RZ ;  /* 0x5f80000000089823 */ /* 0x000fe400000000ff */
[----:B------:R-:W-:-:S07]  /*0f00*/  @!P1 VIADD R9, R9, 0x40 ;  /* 0x0000004009099836 */ /* 0x000fce0000000000 */
.L_x_14:
[----:B------:R-:W-:Y:S01]  /*0f10*/  LEA R11, R7, 0xc0800000, 0x17 ;  /* 0xc0800000070b7811 */ /* 0x000fe200078eb8ff */
[----:B------:R-:W-:Y:S04]  /*0f20*/  BSSY.RECONVERGENT B2, `(.L_x_19) ;  /* 0x0000036000027945 */ /* 0x000fe80003800200 */
[----:B------:R-:W-:Y:S02]  /*0f30*/  IMAD.IADD R11, R8, 0x1, -R11 ;  /* 0x00000001080b7824 */ /* 0x000fe400078e0a0b */
[----:B------:R-:W-:Y:S02]  /*0f40*/  VIADD R8, R12, 0xffffff81 ;  /* 0xffffff810c087836 */ /* 0x000fe40000000000 */
[----:B------:R-:W0:Y:S01]  /*0f50*/  MUFU.RCP R10, R11 ;  /* 0x0000000b000a7308 */ /* 0x000e220000001000 */
[----:B------:R-:W-:Y:S01]  /*0f60*/  FADD.FTZ R13, -R11, -RZ ;  /* 0x800000ff0b0d7221 */ /* 0x000fe20000010100 */
[C---:B------:R-:W-:Y:S01]  /*0f70*/  IMAD R0, R8.reuse, -0x800000, R3 ;  /* 0xff80000008007824 */ /* 0x040fe200078e0203 */
[----:B------:R-:W-:-:S05]  /*0f80*/  IADD3 R8, PT, PT, R8, 0x7f, -R7 ;  /* 0x0000007f08087810 */ /* 0x000fca0007ffe807 */
[----:B------:R-:W-:Y:S02]  /*0f90*/  IMAD.IADD R8, R8, 0x1, R9 ;  /* 0x0000000108087824 */ /* 0x000fe400078e0209 */
[----:B0-----:R-:W-:-:S04]  /*0fa0*/  FFMA R15, R10, R13, 1 ;  /* 0x3f8000000a0f7423 */ /* 0x001fc8000000000d */
[----:B------:R-:W-:-:S04]  /*0fb0*/  FFMA R12, R10, R15, R10 ;  /* 0x0000000f0a0c7223 */ /* 0x000fc8000000000a */
[----:B------:R-:W-:-:S04]  /*0fc0*/  FFMA R3, R0, R12, RZ ;  /* 0x0000000c00037223 */ /* 0x000fc800000000ff */
[----:B------:R-:W-:-:S04]  /*0fd0*/  FFMA R10, R13, R3, R0 ;  /* 0x000000030d0a7223 */ /* 0x000fc80000000000 */
[----:B------:R-:W-:-:S04]  /*0fe0*/  FFMA R15, R12, R10, R3 ;  /* 0x0000000a0c0f7223 */ /* 0x000fc80000000003 */
[----:B------:R-:W-:-:S04]  /*0ff0*/  FFMA R10, R13, R15, R0 ;  /* 0x0000000f0d0a7223 */ /* 0x000fc80000000000 */
[----:B------:R-:W-:-:S05]  /*1000*/  FFMA R0, R12, R10, R15 ;  /* 0x0000000a0c007223 */ /* 0x000fca000000000f */
[----:B------:R-:W-:-:S04]  /*1010*/  SHF.R.U32.HI R3, RZ, 0x17, R0 ;  /* 0x00000017ff037819 */ /* 0x000fc80000011600 */
[----:B------:R-:W-:-:S05]  /*1020*/  LOP3.LUT R3, R3, 0xff, RZ, 0xc0, !PT ;  /* 0x000000ff03037812 */ /* 0x000fca00078ec0ff */
[----:B------:R-:W-:-:S04]  /*1030*/  IMAD.IADD R9, R3, 0x1, R8 ;  /* 0x0000000103097824 */ /* 0x000fc800078e0208 */
[----:B------:R-:W-:-:S05]  /*1040*/  VIADD R3, R9, 0xffffffff ;  /* 0xffffffff09037836 */ /* 0x000fca0000000000 */
[----:B------:R-:W-:-:S13]  /*1050*/  ISETP.GE.U32.AND P0, PT, R3, 0xfe, PT ;  /* 0x000000fe0300780c */ /* 0x000fda0003f06070 */
[----:B------:R-:W-:Y:S05]  /*1060*/  @!P0 BRA `(.L_x_20) ;  /* 0x0000000000808947 */ /* 0x000fea0003800000 */
[----:B------:R-:W-:-:S13]  /*1070*/  ISETP.GT.AND P0, PT, R9, 0xfe, PT ;  /* 0x000000fe0900780c */ /* 0x000fda0003f04270 */
[----:B------:R-:W-:Y:S05]  /*1080*/  @P0 BRA `(.L_x_21) ;  /* 0x00000000006c0947 */ /* 0x000fea0003800000 */
[----:B------:R-:W-:-:S13]  /*1090*/  ISETP.GE.AND P0, PT, R9, 0x1, PT ;  /* 0x000000010900780c */ /* 0x000fda0003f06270 */
[----:B------:R-:W-:Y:S05]  /*10a0*/  @P0 BRA `(.L_x_22) ;  /* 0x0000000000740947 */ /* 0x000fea0003800000 */
[----:B------:R-:W-:Y:S02]  /*10b0*/  ISETP.GE.AND P0, PT, R9, -0x18, PT ;  /* 0xffffffe80900780c */ /* 0x000fe40003f06270 */
[----:B------:R-:W-:-:S11]  /*10c0*/  LOP3.LUT R0, R0, 0x80000000, RZ, 0xc0, !PT ;  /* 0x8000000000007812 */ /* 0x000fd600078ec0ff */
[----:B------:R-:W-:Y:S05]  /*10d0*/  @!P0 BRA `(.L_x_22) ;  /* 0x0000000000688947 */ /* 0x000fea0003800000 */
[CCC-:B------:R-:W-:Y:S01]  /*10e0*/  FFMA.RZ R3, R12.reuse, R10.reuse, R15.reuse ;  /* 0x0000000a0c037223 */ /* 0x1c0fe2000000c00f */
[CCC-:B------:R-:W-:Y:S01]  /*10f0*/  FFMA.RM R8, R12.reuse, R10.reuse, R15.reuse ;  /* 0x0000000a0c087223 */ /* 0x1c0fe2000000400f */
[C---:B------:R-:W-:Y:S02]  /*1100*/  ISETP.NE.AND P2, PT, R9.reuse, RZ, PT ;  /* 0x000000ff0900720c */ /* 0x040fe40003f45270 */
[----:B------:R-:W-:Y:S02]  /*1110*/  ISETP.NE.AND P1, PT, R9, RZ, PT ;  /* 0x000000ff0900720c */ /* 0x000fe40003f25270 */
[----:B------:R-:W-:Y:S01]  /*1120*/  LOP3.LUT R7, R3, 0x7fffff, RZ, 0xc0, !PT ;  /* 0x007fffff03077812 */ /* 0x000fe200078ec0ff */
[----:B------:R-:W-:Y:S01]  /*1130*/  FFMA.RP R3, R12, R10, R15 ;  /* 0x0000000a0c037223 */ /* 0x000fe2000000800f */
[----:B------:R-:W-:Y:S02]  /*1140*/  VIADD R10, R9, 0x20 ;  /* 0x00000020090a7836 */ /* 0x000fe40000000000 */
[----:B------:R-:W-:Y:S01]  /*1150*/  LOP3.LUT R7, R7, 0x800000, RZ, 0xfc, !PT ;  /* 0x0080000007077812 */ /* 0x000fe200078efcff */
[----:B------:R-:W-:Y:S01]  /*1160*/  IMAD.MOV R9, RZ, RZ, -R9 ;  /* 0x000000ffff097224 */ /* 0x000fe200078e0a09 */
[----:B------:R-:W-:-:S02]  /*1170*/  FSETP.NEU.FTZ.AND P0, PT, R3, R8, PT ;  /* 0x000000080300720b */ /* 0x000fc40003f1d000 */
[----:B------:R-:W-:Y:S02]  /*1180*/  SHF.L.U32 R10, R7, R10, RZ ;  /* 0x0000000a070a7219 */ /* 0x000fe400000006ff */
[----:B------:R-:W-:Y:S02]  /*1190*/  SEL R8, R9, RZ, P2 ;  /* 0x000000ff09087207 */ /* 0x000fe40001000000 */
[----:B------:R-:W-:Y:S02]  /*11a0*/  ISETP.NE.AND P1, PT, R10, RZ, P1 ;  /* 0x000000ff0a00720c */ /* 0x000fe40000f25270 */
[----:B------:R-:W-:Y:S02]  /*11b0*/  SHF.R.U32.HI R8, RZ, R8, R7 ;  /* 0x00000008ff087219 */ /* 0x000fe40000011607 */
[----:B------:R-:W-:Y:S02]  /*11c0*/  PLOP3.LUT P0, PT, P0, P1, PT, 0xf8, 0x8f ;  /* 0x00000000008f781c */ /* 0x000fe40000703f70 */
[----:B------:R-:W-:-:S02]  /*11d0*/  SHF.R.U32.HI R10, RZ, 0x1, R8 ;  /* 0x00000001ff0a7819 */ /* 0x000fc40000011608 */
[----:B------:R-:W-:-:S04]  /*11e0*/  SEL R3, RZ, 0x1, !P0 ;  /* 0x00000001ff037807 */ /* 0x000fc80004000000 */
[----:B------:R-:W-:-:S04]  /*11f0*/  LOP3.LUT R3, R3, 0x1, R10, 0xf8, !PT ;  /* 0x0000000103037812 */ /* 0x000fc800078ef80a */
[----:B------:R-:W-:-:S05]  /*1200*/  LOP3.LUT R3, R3, R8, RZ, 0xc0, !PT ;  /* 0x0000000803037212 */ /* 0x000fca00078ec0ff */
[----:B------:R-:W-:-:S05]  /*1210*/  IMAD.IADD R3, R10, 0x1, R3 ;  /* 0x000000010a037824 */ /* 0x000fca00078e0203 */
[----:B------:R-:W-:Y:S01]  /*1220*/  LOP3.LUT R0, R3, R0, RZ, 0xfc, !PT ;  /* 0x0000000003007212 */ /* 0x000fe200078efcff */
[----:B------:R-:W-:Y:S06]  /*1230*/  BRA `(.L_x_22) ;  /* 0x0000000000107947 */ /* 0x000fec0003800000 */
.L_x_21:
[----:B------:R-:W-:-:S04]  /*1240*/  LOP3.LUT R0, R0, 0x80000000, RZ, 0xc0, !PT ;  /* 0x8000000000007812 */ /* 0x000fc800078ec0ff */
[----:B------:R-:W-:Y:S01]  /*1250*/  LOP3.LUT R0, R0, 0x7f800000, RZ, 0xfc, !PT ;  /* 0x7f80000000007812 */ /* 0x000fe200078efcff */
[----:B------:R-:W-:Y:S06]  /*1260*/  BRA `(.L_x_22) ;  /* 0x0000000000047947 */ /* 0x000fec0003800000 */
.L_x_20:
[----:B------:R-:W-:-:S07]  /*1270*/  IMAD R0, R8, 0x800000, R0 ;  /* 0x0080000008007824 */ /* 0x000fce00078e0200 */
.L_x_22:
[----:B------:R-:W-:Y:S05]  /*1280*/  BSYNC.RECONVERGENT B2 ;  /* 0x0000000000027941 */ /* 0x000fea0003800200 */
.L_x_19:
[----:B------:R-:W-:Y:S05]  /*1290*/  BRA `(.L_x_23) ;  /* 0x0000000000207947 */ /* 0x000fea0003800000 */
.L_x_18:
[----:B------:R-:W-:-:S04]  /*12a0*/  LOP3.LUT R0, R8, 0x80000000, R3, 0x48, !PT ;  /* 0x8000000008007812 */ /* 0x000fc800078e4803 */
[----:B------:R-:W-:Y:S01]  /*12b0*/  LOP3.LUT R0, R0, 0x7f800000, RZ, 0xfc, !PT ;  /* 0x7f80000000007812 */ /* 0x000fe200078efcff */
[----:B------:R-:W-:Y:S06]  /*12c0*/  BRA `(.L_x_23) ;  /* 0x0000000000147947 */ /* 0x000fec0003800000 */
.L_x_17:
[----:B------:R-:W-:Y:S01]  /*12d0*/  LOP3.LUT R0, R8, 0x80000000, R3, 0x48, !PT ;  /* 0x8000000008007812 */ /* 0x000fe200078e4803 */
[----:B------:R-:W-:Y:S06]  /*12e0*/  BRA `(.L_x_23) ;  /* 0x00000000000c7947 */ /* 0x000fec0003800000 */
.L_x_16:
[----:B------:R-:W0:Y:S01]  /*12f0*/  MUFU.RSQ R0, -QNAN ;  /* 0xffc0000000007908 */ /* 0x000e220000001400 */
[----:B------:R-:W-:Y:S05]  /*1300*/  BRA `(.L_x_23) ;  /* 0x0000000000047947 */ /* 0x000fea0003800000 */
.L_x_15:
[----:B------:R-:W-:-:S07]  /*1310*/  FADD.FTZ R0, R3, R0 ;  /* 0x0000000003007221 */ /* 0x000fce0000010000 */
.L_x_23:
[----:B------:R-:W-:Y:S05]  /*1320*/  BSYNC.RECONVERGENT B1 ;  /* 0x0000000000017941 */ /* 0x000fea0003800200 */
.L_x_13:
[----:B------:R-:W-:-:S04]  /*1330*/  IMAD.MOV.U32 R7, RZ, RZ, 0x0 ;  /* 0x00000000ff077424 */ /* 0x000fc800078e00ff */
[----:B0-----:R-:W-:Y:S05]  /*1340*/  RET.REL.NODEC R6 `(_Z33nppiFilterBox_32f_C1R_kernel_implPKfiPfiiiiiii) ;  /* 0xffffffec062c7950 */ /* 0x001fea0003c3ffff */
.L_x_24:
[----:B------:R-:W-:-:S00]  /*1350*/  BRA `(.L_x_24) ;  /* 0xfffffffc00fc7947 */ /* 0x000fc0000383ffff */
[----:B------:R-:W-:-:S00]  /*1360*/  NOP ;  /* 0x0000000000007918 */ /* 0x000fc00000000000 */
        /* <DEDUP_REMOVED lines=9> */
.L_x_50:


//--------------------- .text._Z32nppiFilterBox_8u_C4R_kernel_implPKhiPhiiiiiii --------------------------
	.section	.text._Z32nppiFilterBox_8u_C4R_kernel_implPKhiPhiiiiiii,"ax",@progbits
	.align	128
        .global         _Z32nppiFilterBox_8u_C4R_kernel_implPKhiPhiiiiiii
        .type           _Z32nppiFilterBox_8u_C4R_kernel_implPKhiPhiiiiiii,@function
        .size           _Z32nppiFilterBox_8u_C4R_kernel_implPKhiPhiiiiiii,(.L_x_52 - _Z32nppiFilterBox_8u_C4R_kernel_implPKhiPhiiiiiii)
        .other          _Z32nppiFilterBox_8u_C4R_kernel_implPKhiPhiiiiiii,@"STO_CUDA_ENTRY STV_DEFAULT"
_Z32nppiFilterBox_8u_C4R_kernel_implPKhiPhiiiiiii:
.text._Z32nppiFilterBox_8u_C4R_kernel_implPKhiPhiiiiiii:
        /* <DEDUP_REMOVED lines=15> */
[----:B------:R-:W0:Y:S01]  /*00f0*/  LDC R9, c[0x0][0x3a4] ;  /* 0x0000e900ff097b82 */ /* 0x000e220000000800 */
[----:B------:R-:W0:Y:S01]  /*0100*/  LDCU.64 UR8, c[0x0][0x3a8] ;  /* 0x00007500ff0877ac */ /* 0x000e220008000a00 */
[----:B------:R-:W-:Y:S01]  /*0110*/  CS2R R2, SRZ ;  /* 0x0000000000027805 */ /* 0x000fe2000001ff00 */
[----:B------:R-:W-:Y:S01]  /*0120*/  IMAD.MOV.U32 R6, RZ, RZ, RZ ;  /* 0x000000ffff067224 */ /* 0x000fe200078e00ff */
[----:B------:R-:W1:Y:S01]  /*0130*/  LDCU.64 UR6, c[0x0][0x358] ;  /* 0x00006b00ff0677ac */ /* 0x000e620008000a00 */
[C---:B0-----:R-:W-:Y:S01]  /*0140*/  VIMNMX R0, PT, PT, R9.reuse, UR8, PT ;  /* 0x0000000809007c48 */ /* 0x041fe2000bfe0100 */
[----:B------:R-:W-:-:S03]  /*0150*/  IMAD R7, R9, UR8, RZ ;  /* 0x0000000809077c24 */ /* 0x000fc6000f8e02ff */
[----:B------:R-:W-:Y:S01]  /*0160*/  ISETP.GE.AND P0, PT, R0, 0x1, PT ;  /* 0x000000010000780c */ /* 0x000fe20003f06270 */
[----:B------:R-:W-:-:S12]  /*0170*/  IMAD.MOV.U32 R0, RZ, RZ, RZ ;  /* 0x000000ffff007224 */ /* 0x000fd800078e00ff */
[----:B-1----:R-:W-:Y:S05]  /*0180*/  @!P0 BRA `(.L_x_25) ;  /* 0x0000000800a48947 */ /* 0x002fea0003800000 */
[----:B------:R-:W-:Y:S01]  /*0190*/  VIADD R8, R5, -UR9 ;  /* 0x8000000905087c36 */ /* 0x000fe20008000000 */
[----:B------:R-:W0:Y:S01]  /*01a0*/  LDCU UR5, c[0x0][0x3b0] ;  /* 0x00007600ff0577ac */ /* 0x000e220008000800 */
[----:B------:R-:W-:Y:S02]  /*01b0*/  BSSY.RECONVERGENT B1, `(.L_x_25) ;  /* 0x00000a6000017945 */ /* 0x000fe40003800200 */
[C---:B------:R-:W-:Y:S01]  /*01c0*/  IMAD.IADD R9, R8.reuse, 0x1, R9 ;  /* 0x0000000108097824 */ /* 0x040fe200078e0209 */
[----:B------:R-:W1:Y:S01]  /*01d0*/  LDCU UR10, c[0x0][0x39c] ;  /* 0x00007380ff0a77ac */ /* 0x000e620008000800 */
[C---:B------:R-:W-:Y:S02]  /*01e0*/  VIADD R10, R8.reuse, 0x1 ;  /* 0x00000001080a7836 */ /* 0x040fe40000000000 */
[----:B------:R-:W-:-:S03]  /*01f0*/  VIADD R18, R8, 0x2 ;  /* 0x0000000208127836 */ /* 0x000fc60000000000 */
[----:B------:R-:W-:-:S05]  /*0200*/  VIMNMX R2, PT, PT, R9, R10, !PT ;  /* 0x0000000a09027248 */ /* 0x000fca0007fe0100 */
[----:B------:R-:W-:-:S04]  /*0210*/  VIADD R2, R2, UR9 ;  /* 0x0000000902027c36 */ /* 0x000fc80008000000 */
[----:B------:R-:W-:Y:S01]  /*0220*/  IMAD.IADD R13, R2, 0x1, -R5 ;  /* 0x00000001020d7824 */ /* 0x000fe200078e0a05 */
[----:B------:R-:W-:Y:S01]  /*0230*/  IADD3 R12, PT, PT, R11, UR4, -R2 ;  /* 0x000000040b0c7c10 */ /* 0x000fe2000fffe802 */
[----:B0-----:R-:W-:Y:S02]  /*0240*/  VIADD R11, R4, -UR5 ;  /* 0x80000005040b7c36 */ /* 0x001fe40008000000 */
[----:B------:R-:W-:Y:S01]  /*0250*/  IMAD.MOV.U32 R2, RZ, RZ, RZ ;  /* 0x000000ffff027224 */ /* 0x000fe200078e00ff */
[----:B------:R-:W-:Y:S01]  /*0260*/  ISETP.GT.U32.AND P3, PT, R12, -0x4, PT ;  /* 0xfffffffc0c00780c */ /* 0x000fe20003f64070 */
[----:B------:R-:W-:Y:S01]  /*0270*/  VIADD R12, R11, UR8 ;  /* 0x000000080b0c7c36 */ /* 0x000fe20008000000 */
[----:B-1----:R-:W-:-:S11]  /*0280*/  LOP3.LUT R13, R13, 0x3, RZ, 0xc0, !PT ;  /* 0x000000030d0d7812 */ /* 0x002fd600078ec0ff */
.L_x_35:
[----:B------:R-:W0:Y:S01]  /*0290*/  LDCU UR5, c[0x0][0x388] ;  /* 0x00007100ff0577ac */ /* 0x000e220008000800 */
[----:B------:R-:W-:Y:S01]  /*02a0*/  ISETP.NE.AND P0, PT, R13, RZ, PT ;  /* 0x000000ff0d00720c */ /* 0x000fe20003f05270 */
[----:B------:R-:W-:Y:S01]  /*02b0*/  BSSY.RECONVERGENT B0, `(.L_x_26) ;  /* 0x0000046000007945 */ /* 0x000fe20003800200 */
[----:B------:R-:W-:Y:S02]  /*02c0*/  IMAD.MOV.U32 R22, RZ, RZ, R8 ;  /* 0x000000ffff167224 */ /* 0x000fe400078e0008 */
[----:B0-----:R-:W-:-:S05]  /*02d0*/  IMAD R19, R11, UR5, RZ ;  /* 0x000000050b137c24 */ /* 0x001fca000f8e02ff */
[----:B------:R-:W-:-:S04]  /*02e0*/  SHF.R.S32.HI R20, RZ, 0x1f, R19 ;  /* 0x0000001fff147819 */ /* 0x000fc80000011413 */
[----:B------:R-:W-:Y:S05]  /*02f0*/  @!P0 BRA `(.L_x_27) ;  /* 0x0000000400048947 */ /* 0x000fea0003800000 */
[----:B------:R-:W0:Y:S01]  /*0300*/  LDC R17, c[0x0][0x39c] ;  /* 0x0000e700ff117b82 */ /* 0x000e220000000800 */
[----:B------:R-:W1:Y:S01]  /*0310*/  LDCU UR5, c[0x0][0x3a0] ;  /* 0x00007400ff0577ac */ /* 0x000e620008000800 */
[----:B------:R-:W-:Y:S01]  /*0320*/  LOP3.LUT R14, R8, R11, RZ, 0xfc, !PT ;  /* 0x0000000b080e7212 */ /* 0x000fe200078efcff */
[----:B------:R-:W-:Y:S01]  /*0330*/  BSSY.RECONVERGENT B2, `(.L_x_28) ;  /* 0x0000013000027945 */ /* 0x000fe20003800200 */
[----:B------:R-:W-:Y:S02]  /*0340*/  ISETP.NE.AND P2, PT, R13, 0x1, PT ;  /* 0x000000010d00780c */ /* 0x000fe40003f45270 */
[----:B-1----:R-:W-:-:S04]  /*0350*/  ISETP.GE.AND P0, PT, R11, UR5, PT ;  /* 0x000000050b007c0c */ /* 0x002fc8000bf06270 */
[----:B0-----:R-:W-:-:S04]  /*0360*/  ISETP.GE.OR P1, PT, R8, R17, P0 ;  /* 0x000000110800720c */ /* 0x001fc80000726670 */
[----:B------:R-:W-:-:S13]  /*0370*/  ISETP.LT.OR P1, PT, R14, RZ, P1 ;  /* 0x000000ff0e00720c */ /* 0x000fda0000f21670 */
[----:B------:R-:W-:Y:S05]  /*0380*/  @P1 BRA `(.L_x_29) ;  /* 0x0000000000341947 */ /* 0x000fea0003800000 */
[----:B------:R-:W0:Y:S01]  /*0390*/  LDCU.64 UR8, c[0x0][0x380] ;  /* 0x00007000ff0877ac */ /* 0x000e220008000a00 */
[----:B------:R-:W-:-:S05]  /*03a0*/  IMAD.SHL.U32 R14, R8, 0x4, RZ ;  /* 0x00000004080e7824 */ /* 0x000fca00078e00ff */
[----:B------:R-:W-:Y:S02]  /*03b0*/  SHF.R.S32.HI R15, RZ, 0x1f, R14 ;  /* 0x0000001fff0f7819 */ /* 0x000fe4000001140e */
[----:B0-----:R-:W-:-:S04]  /*03c0*/  IADD3 R14, P1, P4, R14, UR8, R19 ;  /* 0x000000080e0e7c10 */ /* 0x001fc8000fc3e013 */
[----:B------:R-:W-:-:S05]  /*03d0*/  IADD3.X R15, PT, PT, R15, UR9, R20, P1, P4 ;  /* 0x000000090f0f7c10 */ /* 0x000fca0008fe8414 */
[----:B------:R-:W2:Y:S04]  /*03e0*/  LDG.E.U8 R21, desc[UR6][R14.64] ;  /* 0x000000060e157981 */ /* 0x000ea8000c1e1100 */
[----:B------:R-:W3:Y:S04]  /*03f0*/  LDG.E.U8 R23, desc[UR6][R14.64+0x1] ;  /* 0x000001060e177981 */ /* 0x000ee8000c1e1100 */
[----:B------:R-:W4:Y:S04]  /*0400*/  LDG.E.U8 R16, desc[UR6][R14.64+0x2] ;  /* 0x000002060e107981 */ /* 0x000f28000c1e1100 */
[----:B------:R-:W5:Y:S01]  /*0410*/  LDG.E.U8 R25, desc[UR6][R14.64+0x3] ;  /* 0x000003060e197981 */ /* 0x000f62000c1e1100 */
[----:B--2---:R-:W-:-:S02]  /*0420*/  IMAD.IADD R0, R0, 0x1, R21 ;  /* 0x0000000100007824 */ /* 0x004fc400078e0215 */
[----:B---3--:R-:W-:Y:S02]  /*0430*/  IMAD.IADD R6, R6, 0x1, R23 ;  /* 0x0000000106067824 */ /* 0x008fe400078e0217 */
[----:B----4-:R-:W-:Y:S02]  /*0440*/  IMAD.IADD R3, R3, 0x1, R16 ;  /* 0x0000000103037824 */ /* 0x010fe400078e0210 */
[----:B-----5:R-:W-:-:S07]  /*0450*/  IMAD.IADD R2, R2, 0x1, R25 ;  /* 0x0000000102027824 */ /* 0x020fce00078e0219 */
.L_x_29:
[----:B------:R-:W-:Y:S05]  /*0460*/  BSYNC.RECONVERGENT B2 ;  /* 0x0000000000027941 */ /* 0x000fea0003800200 */
.L_x_28:
[----:B------:R-:W-:Y:S01]  /*0470*/  IMAD.MOV.U32 R22, RZ, RZ, R10 ;  /* 0x000000ffff167224 */ /* 0x000fe200078e000a */
[----:B------:R-:W-:Y:S06]  /*0480*/  @!P2 BRA `(.L_x_27) ;  /* 0x0000000000a0a947 */ /* 0x000fec0003800000 */
[C---:B------:R-:W-:Y:S01]  /*0490*/  ISETP.GE.OR P1, PT, R10.reuse, R17, P0 ;  /* 0x000000110a00720c */ /* 0x040fe20000726670 */
[----:B------:R-:W-:Y:S01]  /*04a0*/  BSSY.RECONVERGENT B2, `(.L_x_30) ;  /* 0x0000012000027945 */ /* 0x000fe20003800200 */
[----:B------:R-:W-:Y:S02]  /*04b0*/  LOP3.LUT R14, R10, R11, RZ, 0xfc, !PT ;  /* 0x0000000b0a0e7212 */ /* 0x000fe400078efcff */
[----:B------:R-:W-:Y:S02]  /*04c0*/  ISETP.NE.AND P2, PT, R13, 0x2, PT ;  /* 0x000000020d00780c */ /* 0x000fe40003f45270 */
        /* <DEDUP_REMOVED lines=15> */
.L_x_31:
[----:B------:R-:W-:Y:S05]  /*05c0*/  BSYNC.RECONVERGENT B2 ;  /* 0x0000000000027941 */ /* 0x000fea0003800200 */
.L_x_30:
[----:B------:R-:W-:Y:S01]  /*05d0*/  IMAD.MOV.U32 R22, RZ, RZ, R18 ;  /* 0x000000ffff167224 */ /* 0x000fe200078e0012 */
[----:B------:R-:W-:Y:S06]  /*05e0*/  @!P2 BRA `(.L_x_27) ;  /* 0x000000000048a947 */ /* 0x000fec0003800000 */
[----:B------:R-:W-:Y:S01]  /*05f0*/  ISETP.GE.OR P0, PT, R18, R17, P0 ;  /* 0x000000111200720c */ /* 0x000fe20000706670 */
[----:B------:R-:W-:Y:S01]  /*0600*/  VIADD R22, R8, 0x3 ;  /* 0x0000000308167836 */ /* 0x000fe20000000000 */
[----:B------:R-:W-:-:S04]  /*0610*/  LOP3.LUT R14, R18, R11, RZ, 0xfc, !PT ;  /* 0x0000000b120e7212 */ /* 0x000fc800078efcff */
        /* <DEDUP_REMOVED lines=15> */
.L_x_27:
[----:B------:R-:W-:Y:S05]  /*0710*/  BSYNC.RECONVERGENT B0 ;  /* 0x0000000000007941 */ /* 0x000fea0003800200 */
.L_x_26:
[----:B------:R-:W-:Y:S04]  /*0720*/  BSSY.RECONVERGENT B0, `(.L_x_32) ;  /* 0x000004b000007945 */ /* 0x000fe80003800200 */
[----:B------:R-:W-:Y:S05]  /*0730*/  @P3 BRA `(.L_x_33) ;  /* 0x0000000400243947 */ /* 0x000fea0003800000 */
[----:B------:R-:W0:Y:S01]  /*0740*/  LDCU UR5, c[0x0][0x3a0] ;  /* 0x00007400ff0577ac */ /* 0x000e220008000800 */
[----:B------:R-:W-:Y:S02]  /*0750*/  LEA R21, R22, 0x8, 0x2 ;  /* 0x0000000816157811 */ /* 0x000fe400078e10ff */
[----:B0-----:R-:W-:-:S13]  /*0760*/  ISETP.GE.AND P4, PT, R11, UR5, PT ;  /* 0x000000050b007c0c */ /* 0x001fda000bf86270 */
.L_x_34:
[C---:B------:R-:W-:Y:S02]  /*0770*/  ISETP.GE.OR P2, PT, R22.reuse, UR10, P4 ;  /* 0x0000000a16007c0c */ /* 0x040fe4000a746670 */
[----:B------:R-:W-:-:S04]  /*0780*/  LOP3.LUT R14, R22, R11, RZ, 0xfc, !PT ;  /* 0x0000000b160e7212 */ /* 0x000fc800078efcff */
[----:B------:R-:W-:-:S13]  /*0790*/  ISETP.LT.OR P2, PT, R14, RZ, P2 ;  /* 0x000000ff0e00720c */ /* 0x000fda0001741670 */
[----:B------:R-:W0:Y:S01]  /*07a0*/  @!P2 LDC.64 R14, c[0x0][0x380] ;  /* 0x0000e000ff0eab82 */ /* 0x000e220000000a00 */
[----:B------:R-:W-:-:S05]  /*07b0*/  @!P2 VIADD R16, R21, 0xfffffff8 ;  /* 0xfffffff81510a836 */ /* 0x000fca0000000000 */
[----:B0-----:R-:W-:Y:S02]  /*07c0*/  @!P2 IADD3 R26, P0, P1, R16, R14, R19 ;  /* 0x0000000e101aa210 */ /* 0x001fe4000791e013 */
[----:B------:R-:W-:-:S04]  /*07d0*/  @!P2 SHF.R.S32.HI R16, RZ, 0x1f, R16 ;  /* 0x0000001fff10a819 */ /* 0x000fc80000011410 */
[----:B------:R-:W-:-:S05]  /*07e0*/  @!P2 IADD3.X R27, PT, PT, R16, R15, R20, P0, P1 ;  /* 0x0000000f101ba210 */ /* 0x000fca00007e2414 */
[----:B------:R-:W2:Y:S04]  /*07f0*/  @!P2 LDG.E.U8 R23, desc[UR6][R26.64] ;  /* 0x000000061a17a981 */ /* 0x000ea8000c1e1100 */
[----:B------:R-:W3:Y:S04]  /*0800*/  @!P2 LDG.E.U8 R25, desc[UR6][R26.64+0x1] ;  /* 0x000001061a19a981 */ /* 0x000ee8000c1e1100 */
[----:B------:R-:W4:Y:S01]  /*0810*/  @!P2 LDG.E.U8 R16, desc[UR6][R26.64+0x2] ;  /* 0x000002061a10a981 */ /* 0x000f22000c1e1100 */
[----:B------:R-:W-:-:S03]  /*0820*/  VIADD R14, R22, 0x1 ;  /* 0x00000001160e7836 */ /* 0x000fc60000000000 */
[----:B------:R-:W5:Y:S02]  /*0830*/  @!P2 LDG.E.U8 R17, desc[UR6][R26.64+0x3] ;  /* 0x000003061a11a981 */ /* 0x000f64000c1e1100 */
[C---:B------:R-:W-:Y:S02]  /*0840*/  ISETP.GE.OR P0, PT, R14.reuse, UR10, P4 ;  /* 0x0000000a0e007c0c */ /* 0x040fe4000a706670 */
[----:B------:R-:W-:-:S04]  /*0850*/  LOP3.LUT R14, R14, R11, RZ, 0xfc, !PT ;  /* 0x0000000b0e0e7212 */ /* 0x000fc800078efcff */
[----:B------:R-:W-:-:S13]  /*0860*/  ISETP.LT.OR P0, PT, R14, RZ, P0 ;  /* 0x000000ff0e00720c */ /* 0x000fda0000701670 */
[----:B------:R-:W0:Y:S01]  /*0870*/  @!P0 LDC.64 R14, c[0x0][0x380] ;  /* 0x0000e000ff0e8b82 */ /* 0x000e220000000a00 */
[----:B------:R-:W-:-:S05]  /*0880*/  @!P0 VIADD R24, R21, 0xfffffffc ;  /* 0xfffffffc15188836 */ /* 0x000fca0000000000 */
[----:B0-----:R-:W-:Y:S01]  /*0890*/  @!P0 IADD3 R28, P1, P5, R24, R14, R19 ;  /* 0x0000000e181c8210 */ /* 0x001fe20007d3e013 */
[----:B------:R-:W-:Y:S01]  /*08a0*/  VIADD R14, R22, 0x2 ;  /* 0x00000002160e7836 */ /* 0x000fe20000000000 */
[----:B------:R-:W-:-:S04]  /*08b0*/  @!P0 SHF.R.S32.HI R24, RZ, 0x1f, R24 ;  /* 0x0000001fff188819 */ /* 0x000fc80000011418 */
[----:B------:R-:W-:Y:S02]  /*08c0*/  @!P0 IADD3.X R29, PT, PT, R24, R15, R20, P1, P5 ;  /* 0x0000000f181d8210 */ /* 0x000fe40000fea414 */
[C---:B------:R-:W-:Y:S02]  /*08d0*/  ISETP.GE.OR P1, PT, R14.reuse, UR10, P4 ;  /* 0x0000000a0e007c0c */ /* 0x040fe4000a726670 */
[----:B------:R-:W-:Y:S01]  /*08e0*/  LOP3.LUT R14, R14, R11, RZ, 0xfc, !PT ;  /* 0x0000000b0e0e7212 */ /* 0x000fe200078efcff */
[----:B------:R-:W5:Y:S03]  /*08f0*/  @!P0 LDG.E.U8 R27, desc[UR6][R28.64] ;  /* 0x000000061c1b8981 */ /* 0x000f66000c1e1100 */
[----:B------:R-:W-:Y:S01]  /*0900*/  ISETP.LT.OR P1, PT, R14, RZ, P1 ;  /* 0x000000ff0e00720c */ /* 0x000fe20000f21670 */
[----:B------:R-:W5:-:S12]  /*0910*/  @!P0 LDG.E.U8 R24, desc[UR6][R28.64+0x2] ;  /* 0x000002061c188981 */ /* 0x000f58000c1e1100 */
[----:B------:R-:W0:Y:S02]  /*0920*/  @!P1 LDC.64 R14, c[0x0][0x380] ;  /* 0x0000e000ff0e9b82 */ /* 0x000e240000000a00 */
[----:B0-----:R-:W-:Y:S01]  /*0930*/  @!P1 IADD3 R14, P5, P6, R21, R14, R19 ;  /* 0x0000000e150e9210 */ /* 0x001fe20007ebe013 */
[----:B--2---:R-:W-:Y:S02]  /*0940*/  @!P2 IMAD.IADD R0, R0, 0x1, R23 ;  /* 0x000000010000a824 */ /* 0x004fe400078e0217 */
[----:B------:R-:W2:Y:S01]  /*0950*/  @!P0 LDG.E.U8 R23, desc[UR6][R28.64+0x1] ;  /* 0x000001061c178981 */ /* 0x000ea2000c1e1100 */
[----:B---3--:R-:W-:-:S03]  /*0960*/  @!P2 IMAD.IADD R6, R6, 0x1, R25 ;  /* 0x000000010606a824 */ /* 0x008fc600078e0219 */
[----:B------:R-:W3:Y:S01]  /*0970*/  @!P0 LDG.E.U8 R25, desc[UR6][R28.64+0x3] ;  /* 0x000003061c198981 */ /* 0x000ee2000c1e1100 */
[----:B----4-:R-:W-:Y:S01]  /*0980*/  @!P2 IMAD.IADD R3, R3, 0x1, R16 ;  /* 0x000000010303a824 */ /* 0x010fe200078e0210 */
[----:B------:R-:W-:-:S04]  /*0990*/  @!P1 SHF.R.S32.HI R16, RZ, 0x1f, R21 ;  /* 0x0000001fff109819 */ /* 0x000fc80000011415 */
[----:B------:R-:W-:-:S05]  /*09a0*/  @!P1 IADD3.X R15, PT, PT, R16, R15, R20, P5, P6 ;  /* 0x0000000f100f9210 */ /* 0x000fca0002fec414 */
[----:B------:R-:W4:Y:S01]  /*09b0*/  @!P1 LDG.E.U8 R26, desc[UR6][R14.64] ;  /* 0x000000060e1a9981 */ /* 0x000f22000c1e1100 */
[----:B------:R-:W-:Y:S02]  /*09c0*/  VIADD R16, R22, 0x3 ;  /* 0x0000000316107836 */ /* 0x000fe40000000000 */
[----:B-----5:R-:W-:-:S03]  /*09d0*/  @!P2 IMAD.IADD R2, R2, 0x1, R17 ;  /* 0x000000010202a824 */ /* 0x020fc600078e0211 */
[C---:B------:R-:W-:Y:S02]  /*09e0*/  ISETP.GE.OR P2, PT, R16.reuse, UR10, P4 ;  /* 0x0000000a10007c0c */ /* 0x040fe4000a746670 */
[----:B------:R-:W-:-:S04]  /*09f0*/  LOP3.LUT R16, R16, R11, RZ, 0xfc, !PT ;  /* 0x0000000b10107212 */ /* 0x000fc800078efcff */
[----:B------:R-:W-:-:S13]  /*0a00*/  ISETP.LT.OR P2, PT, R16, RZ, P2 ;  /* 0x000000ff1000720c */ /* 0x000fda0001741670 */
[----:B------:R-:W0:Y:S01]  /*0a10*/  @!P2 LDC.64 R16, c[0x0][0x380] ;  /* 0x0000e000ff10ab82 */ /* 0x000e220000000a00 */
[----:B------:R-:W-:Y:S01]  /*0a20*/  @!P0 IADD3 R0, PT, PT, R0, R27, RZ ;  /* 0x0000001b00008210 */ /* 0x000fe20007ffe0ff */
[----:B------:R-:W-:Y:S02]  /*0a30*/  @!P2 VIADD R27, R21, 0x4 ;  /* 0x00000004151ba836 */ /* 0x000fe40000000000 */
[----:B------:R-:W-:Y:S02]  /*0a40*/  @!P0 IMAD.IADD R3, R3, 0x1, R24 ;  /* 0x0000000103038824 */ /* 0x000fe400078e0218 */
[----:B------:R-:W5:Y:S01]  /*0a50*/  @!P1 LDG.E.U8 R24, desc[UR6][R14.64+0x2] ;  /* 0x000002060e189981 */ /* 0x000f62000c1e1100 */
[----:B--2---:R-:W-:-:S03]  /*0a60*/  @!P0 IMAD.IADD R6, R6, 0x1, R23 ;  /* 0x0000000106068824 */ /* 0x004fc600078e0217 */
[----:B------:R-:W2:Y:S01]  /*0a70*/  @!P1 LDG.E.U8 R23, desc[UR6][R14.64+0x1] ;  /* 0x000001060e179981 */ /* 0x000ea2000c1e1100 */
[----:B---3--:R-:W-:Y:S01]  /*0a80*/  @!P0 IMAD.IADD R2, R2, 0x1, R25 ;  /* 0x0000000102028824 */ /* 0x008fe200078e0219 */
[----:B0-----:R-:W-:Y:S02]  /*0a90*/  @!P2 IADD3 R16, P0, P5, R27, R16, R19 ;  /* 0x000000101b10a210 */ /* 0x001fe40007d1e013 */
[----:B------:R-:W3:Y:S01]  /*0aa0*/  @!P1 LDG.E.U8 R25, desc[UR6][R14.64+0x3] ;  /* 0x000003060e199981 */ /* 0x000ee2000c1e1100 */
[----:B------:R-:W-:-:S04]  /*0ab0*/  @!P2 SHF.R.S32.HI R27, RZ, 0x1f, R27 ;  /* 0x0000001fff1ba819 */ /* 0x000fc8000001141b */
[----:B------:R-:W-:Y:S01]  /*0ac0*/  @!P2 IADD3.X R17, PT, PT, R27, R17, R20, P0, P5 ;  /* 0x000000111b11a210 */ /* 0x000fe200007ea414 */
[----:B----4-:R-:W-:-:S04]  /*0ad0*/  @!P1 IMAD.IADD R0, R0, 0x1, R26 ;  /* 0x0000000100009824 */ /* 0x010fc800078e021a */
[----:B------:R-:W4:Y:S04]  /*0ae0*/  @!P2 LDG.E.U8 R27, desc[UR6][R16.64] ;  /* 0x00000006101ba981 */ /* 0x000f28000c1e1100 */
[----:B------:R-:W4:Y:S04]  /*0af0*/  @!P2 LDG.E.U8 R29, desc[UR6][R16.64+0x1] ;  /* 0x00000106101da981 */ /* 0x000f28000c1e1100 */
[----:B------:R-:W4:Y:S04]  /*0b00*/  @!P2 LDG.E.U8 R26, desc[UR6][R16.64+0x2] ;  /* 0x00000206101aa981 */ /* 0x000f28000c1e1100 */
[----:B------:R-:W4:Y:S01]  /*0b10*/  @!P2 LDG.E.U8 R28, desc[UR6][R16.64+0x3] ;  /* 0x00000306101ca981 */ /* 0x000f22000c1e1100 */
[----:B------:R-:W-:-:S05]  /*0b20*/  VIADD R22, R22, 0x4 ;  /* 0x0000000416167836 */ /* 0x000fca0000000000 */
[----:B------:R-:W-:Y:S01]  /*0b30*/  ISETP.GE.AND P0, PT, R22, R9, PT ;  /* 0x000000091600720c */ /* 0x000fe20003f06270 */
[----:B------:R-:W-:Y:S02]  /*0b40*/  VIADD R21, R21, 0x10 ;  /* 0x0000001015157836 */ /* 0x000fe40000000000 */
[----:B-----5:R-:W-:Y:S02]  /*0b50*/  @!P1 IMAD.IADD R3, R3, 0x1, R24 ;  /* 0x0000000103039824 */ /* 0x020fe400078e0218 */
[----:B--2---:R-:W-:Y:S02]  /*0b60*/  @!P1 IMAD.IADD R6, R6, 0x1, R23 ;  /* 0x0000000106069824 */ /* 0x004fe400078e0217 */
[----:B---3--:R-:W-:Y:S02]  /*0b70*/  @!P1 IMAD.IADD R2, R2, 0x1, R25 ;  /* 0x0000000102029824 */ /* 0x008fe400078e0219 */
[----:B----4-:R-:W-:Y:S02]  /*0b80*/  @!P2 IMAD.IADD R0, R0, 0x1, R27 ;  /* 0x000000010000a824 */ /* 0x010fe400078e021b */
[----:B------:R-:W-:-:S02]  /*0b90*/  @!P2 IMAD.IADD R6, R6, 0x1, R29 ;  /* 0x000000010606a824 */ /* 0x000fc400078e021d */
[----:B------:R-:W-:Y:S02]  /*0ba0*/  @!P2 IMAD.IADD R3, R3, 0x1, R26 ;  /* 0x000000010303a824 */ /* 0x000fe400078e021a */
[----:B------:R-:W-:Y:S01]  /*0bb0*/  @!P2 IMAD.IADD R2, R2, 0x1, R28 ;  /* 0x000000010202a824 */ /* 0x000fe200078e021c */
[----:B------:R-:W-:Y:S06]  /*0bc0*/  @!P0 BRA `(.L_x_34) ;  /* 0xfffffff800e88947 */ /* 0x000fec000383ffff */
.L_x_33:
[----:B------:R-:W-:Y:S05]  /*0bd0*/  BSYNC.RECONVERGENT B0 ;  /* 0x0000000000007941 */ /* 0x000fea0003800200 */
.L_x_32:
[----:B------:R-:W-:-:S05]  /*0be0*/  VIADD R11, R11, 0x1 ;  /* 0x000000010b0b7836 */ /* 0x000fca0000000000 */
[----:B------:R-:W-:-:S13]  /*0bf0*/  ISETP.GE.AND P0, PT, R11, R12, PT ;  /* 0x0000000c0b00720c */ /* 0x000fda0003f06270 */
[----:B------:R-:W-:Y:S05]  /*0c00*/  @!P0 BRA `(.L_x_35) ;  /* 0xfffffff400a08947 */ /* 0x000fea000383ffff */
[----:B------:R-:W-:Y:S05]  /*0c10*/  BSYNC.RECONVERGENT B1 ;  /* 0x0000000000017941 */ /* 0x000fea0003800200 */
.L_x_25:
[-C--:B------:R-:W-:Y:S01]  /*0c20*/  IABS R10, R7.reuse ;  /* 0x00000007000a7213 */ /* 0x080fe20000000000 */
[----:B------:R-:W0:Y:S01]  /*0c30*/  LDCU UR5, c[0x0][0x398] ;  /* 0x00007300ff0577ac */ /* 0x000e220008000800 */
[----:B------:R-:W-:Y:S02]  /*0c40*/  IABS R12, R7 ;  /* 0x00000007000c7213 */ /* 0x000fe40000000000 */
[----:B------:R-:W1:Y:S01]  /*0c50*/  I2F.RP R11, R10 ;  /* 0x0000000a000b7306 */ /* 0x000e620000209400 */
[----:B------:R-:W-:Y:S01]  /*0c60*/  IABS R14, R0 ;  /* 0x00000000000e7213 */ /* 0x000fe20000000000 */
[----:B------:R-:W2:Y:S01]  /*0c70*/  LDCU.64 UR8, c[0x0][0x390] ;  /* 0x00007200ff0877ac */ /* 0x000ea20008000a00 */
[----:B------:R-:W-:Y:S01]  /*0c80*/  IMAD.MOV R19, RZ, RZ, -R12 ;  /* 0x000000ffff137224 */ /* 0x000fe200078e0a0c */
[----:B------:R-:W-:Y:S02]  /*0c90*/  IABS R16, R6 ;  /* 0x0000000600107213 */ /* 0x000fe40000000000 */
[----:B------:R-:W-:-:S02]  /*0ca0*/  IABS R18, R2 ;  /* 0x0000000200127213 */ /* 0x000fc40000000000 */
[-C--:B------:R-:W-:Y:S02]  /*0cb0*/  LOP3.LUT R0, R0, R7.reuse, RZ, 0x3c, !PT ;  /* 0x0000000700007212 */ /* 0x080fe400078e3cff */
[-C--:B------:R-:W-:Y:S02]  /*0cc0*/  LOP3.LUT R6, R6, R7.reuse, RZ, 0x3c, !PT ;  /* 0x0000000706067212 */ /* 0x080fe400078e3cff */
[----:B------:R-:W-:Y:S01]  /*0cd0*/  LOP3.LUT R2, R2, R7, RZ, 0x3c, !PT ;  /* 0x0000000702027212 */ /* 0x000fe200078e3cff */
[----:B-1----:R-:W1:Y:S02]  /*0ce0*/  MUFU.RCP R11, R11 ;  /* 0x0000000b000b7308 */ /* 0x002e640000001000 */
[----:B-1----:R-:W-:-:S06]  /*0cf0*/  VIADD R8, R11, 0xffffffe ;  /* 0x0ffffffe0b087836 */ /* 0x002fcc0000000000 */
[----:B------:R1:W3:Y:S02]  /*0d00*/  F2I.FTZ.U32.TRUNC.NTZ R9, R8 ;  /* 0x0000000800097305 */ /* 0x0002e4000021f000 */
[----:B-1----:R-:W-:Y:S02]  /*0d10*/  IMAD.MOV.U32 R8, RZ, RZ, RZ ;  /* 0x000000ffff087224 */ /* 0x002fe400078e00ff */
[----:B---3--:R-:W-:-:S04]  /*0d20*/  IMAD.MOV R13, RZ, RZ, -R9 ;  /* 0x000000ffff0d7224 */ /* 0x008fc800078e0a09 */
[----:B------:R-:W-:-:S04]  /*0d30*/  IMAD R13, R13, R10, RZ ;  /* 0x0000000a0d0d7224 */ /* 0x000fc800078e02ff */
[----:B------:R-:W-:Y:S01]  /*0d40*/  IMAD.HI.U32 R9, R9, R13, R8 ;  /* 0x0000000d09097227 */ /* 0x000fe200078e0008 */
[----:B------:R-:W-:Y:S02]  /*0d50*/  IABS R8, R3 ;  /* 0x0000000300087213 */ /* 0x000fe40000000000 */
[----:B------:R-:W-:-:S03]  /*0d60*/  LOP3.LUT R3, R3, R7, RZ, 0x3c, !PT ;  /* 0x0000000703037212 */ /* 0x000fc600078e3cff */
[----:B------:R-:W-:-:S04]  /*0d70*/  IMAD.HI.U32 R12, R9, R14, RZ ;  /* 0x0000000e090c7227 */ /* 0x000fc800078e00ff */
[----:B------:R-:W-:Y:S01]  /*0d80*/  IMAD R13, R12, R19, R14 ;  /* 0x000000130c0d7224 */ /* 0x000fe200078e020e */
[----:B------:R-:W-:Y:S01]  /*0d90*/  MOV R14, R8 ;  /* 0x00000008000e7202 */ /* 0x000fe20000000f00 */
[----:B------:R-:W-:-:S03]  /*0da0*/  IMAD.HI.U32 R11, R9, R16, RZ ;  /* 0x00000010090b7227 */ /* 0x000fc600078e00ff */
[----:B------:R-:W-:Y:S01]  /*0db0*/  ISETP.GT.U32.AND P2, PT, R10, R13, PT ;  /* 0x0000000d0a00720c */ /* 0x000fe20003f44070 */
[----:B------:R-:W-:Y:S02]  /*0dc0*/  IMAD R15, R11, R19, R16 ;  /* 0x000000130b0f7224 */ /* 0x000fe400078e0210 */
[----:B------:R-:W-:-:S03]  /*0dd0*/  IMAD.HI.U32 R8, R9, R14, RZ ;  /* 0x0000000e09087227 */ /* 0x000fc600078e00ff */
[----:B------:R-:W-:Y:S01]  /*0de0*/  ISETP.GT.U32.AND P6, PT, R10, R15, PT ;  /* 0x0000000f0a00720c */ /* 0x000fe20003fc4070 */
[----:B------:R-:W-:-:S04]  /*0df0*/  IMAD.HI.U32 R9, R9, R18, RZ ;  /* 0x0000001209097227 */ /* 0x000fc800078e00ff */
[-C--:B------:R-:W-:Y:S02]  /*0e00*/  IMAD R17, R8, R19.reuse, R14 ;  /* 0x0000001308117224 */ /* 0x080fe400078e020e */
[----:B------:R-:W-:Y:S02]  /*0e10*/  IMAD R19, R9, R19, R18 ;  /* 0x0000001309137224 */ /* 0x000fe400078e0212 */
[--C-:B------:R-:W-:Y:S01]  /*0e20*/  @!P2 IMAD.IADD R13, R13, 0x1, -R10.reuse ;  /* 0x000000010d0da824 */ /* 0x100fe200078e0a0a */
[C---:B------:R-:W-:Y:S01]  /*0e30*/  ISETP.GT.U32.AND P5, PT, R10.reuse, R17, PT ;  /* 0x000000110a00720c */ /* 0x040fe20003fa4070 */
[----:B------:R-:W-:Y:S01]  /*0e40*/  IMAD.SHL.U32 R14, R5, 0x4, RZ ;  /* 0x00000004050e7824 */ /* 0x000fe200078e00ff */
[----:B------:R-:W-:Y:S01]  /*0e50*/  ISETP.GT.U32.AND P1, PT, R10, R19, PT ;  /* 0x000000130a00720c */ /* 0x000fe20003f24070 */
[----:B0-----:R-:W-:Y:S01]  /*0e60*/  IMAD R5, R4, UR5, RZ ;  /* 0x0000000504057c24 */ /* 0x001fe2000f8e02ff */
[----:B------:R-:W-:Y:S01]  /*0e70*/  ISETP.GE.U32.AND P0, PT, R13, R10, PT ;  /* 0x0000000a0d00720c */ /* 0x000fe20003f06070 */
[----:B------:R-:W-:Y:S01]  /*0e80*/  @!P6 IMAD.IADD R15, R15, 0x1, -R10 ;  /* 0x000000010f0fe824 */ /* 0x000fe200078e0a0a */
[----:B------:R-:W-:Y:S01]  /*0e90*/  SHF.R.S32.HI R16, RZ, 0x1f, R14 ;  /* 0x0000001fff107819 */ /* 0x000fe2000001140e */
[----:B------:R-:W-:Y:S01]  /*0ea0*/  @!P2 VIADD R12, R12, 0x1 ;  /* 0x000000010c0ca836 */ /* 0x000fe20000000000 */
[--C-:B--2---:R-:W-:Y:S01]  /*0eb0*/  IADD3 R4, P3, P4, R14, UR8, R5.reuse ;  /* 0x000000080e047c10 */ /* 0x104fe2000fc7e005 */
[----:B------:R-:W-:Y:S01]  /*0ec0*/  @!P6 VIADD R11, R11, 0x1 ;  /* 0x000000010b0be836 */ /* 0x000fe20000000000 */
[----:B------:R-:W-:-:S02]  /*0ed0*/  SHF.R.S32.HI R5, RZ, 0x1f, R5 ;  /* 0x0000001fff057819 */ /* 0x000fc40000011405 */
[----:B------:R-:W-:Y:S01]  /*0ee0*/  ISETP.GE.AND P6, PT, R6, RZ, PT ;  /* 0x000000ff0600720c */ /* 0x000fe20003fc6270 */
[--C-:B------:R-:W-:Y:S01]  /*0ef0*/  @!P5 IMAD.IADD R17, R17, 0x1, -R10.reuse ;  /* 0x000000011111d824 */ /* 0x100fe200078e0a0a */
[----:B------:R-:W-:Y:S01]  /*0f00*/  IADD3.X R5, PT, PT, R16, UR9, R5, P3, P4 ;  /* 0x0000000910057c10 */ /* 0x000fe20009fe8405 */
[----:B------:R-:W-:Y:S01]  /*0f10*/  @!P1 IMAD.IADD R19, R19, 0x1, -R10 ;  /* 0x0000000113139824 */ /* 0x000fe200078e0a0a */
[-C--:B------:R-:W-:Y:S01]  /*0f20*/  ISETP.GE.U32.AND P4, PT, R15, R10.reuse, PT ;  /* 0x0000000a0f00720c */ /* 0x080fe20003f86070 */
[----:B------:R-:W-:Y:S01]  /*0f30*/  @P0 VIADD R12, R12, 0x1 ;  /* 0x000000010c0c0836 */ /* 0x000fe20000000000 */
[-C--:B------:R-:W-:Y:S01]  /*0f40*/  ISETP.GE.U32.AND P2, PT, R17, R10.reuse, PT ;  /* 0x0000000a1100720c */ /* 0x080fe20003f46070 */
[----:B------:R-:W-:Y:S01]  /*0f50*/  @!P5 VIADD R8, R8, 0x1 ;  /* 0x000000010808d836 */ /* 0x000fe20000000000 */
[----:B------:R-:W-:Y:S01]  /*0f60*/  ISETP.GE.U32.AND P0, PT, R19, R10, PT ;  /* 0x0000000a1300720c */ /* 0x000fe20003f06070 */
[----:B------:R-:W-:Y:S01]  /*0f70*/  @!P1 VIADD R9, R9, 0x1 ;  /* 0x0000000109099836 */ /* 0x000fe20000000000 */
[----:B------:R-:W-:-:S02]  /*0f80*/  ISETP.GE.AND P3, PT, R0, RZ, PT ;  /* 0x000000ff0000720c */ /* 0x000fc40003f66270 */
[----:B------:R-:W-:Y:S02]  /*0f90*/  ISETP.GE.AND P5, PT, R3, RZ, PT ;  /* 0x000000ff0300720c */ /* 0x000fe40003fa6270 */
[----:B------:R-:W-:Y:S02]  /*0fa0*/  ISETP.NE.AND P1, PT, R7, RZ, PT ;  /* 0x000000ff0700720c */ /* 0x000fe40003f25270 */
[----:B------:R-:W-:Y:S01]  /*0fb0*/  LOP3.LUT R7, RZ, R7, RZ, 0x33, !PT ;  /* 0x00000007ff077212 */ /* 0x000fe200078e33ff */
[----:B------:R-:W-:Y:S01]  /*0fc0*/  @P4 VIADD R11, R11, 0x1 ;  /* 0x000000010b0b4836 */ /* 0x000fe20000000000 */
[----:B------:R-:W-:Y:S01]  /*0fd0*/  ISETP.GE.AND P4, PT, R2, RZ, PT ;  /* 0x000000ff0200720c */ /* 0x000fe20003f86270 */
[----:B------:R-:W-:Y:S02]  /*0fe0*/  @P2 VIADD R8, R8, 0x1 ;  /* 0x0000000108082836 */ /* 0x000fe40000000000 */
[----:B------:R-:W-:Y:S02]  /*0ff0*/  @P0 VIADD R9, R9, 0x1 ;  /* 0x0000000109090836 */ /* 0x000fe40000000000 */
[----:B------:R-:W-:-:S02]  /*1000*/  @!P3 IMAD.MOV R12, RZ, RZ, -R12 ;  /* 0x000000ffff0cb224 */ /* 0x000fc400078e0a0c */
[----:B------:R-:W-:Y:S02]  /*1010*/  IMAD.MOV.U32 R0, RZ, RZ, R9 ;  /* 0x000000ffff007224 */ /* 0x000fe400078e0009 */
[----:B------:R-:W-:Y:S01]  /*1020*/  @!P6 IMAD.MOV R11, RZ, RZ, -R11 ;  /* 0x000000ffff0be224 */ /* 0x000fe200078e0a0b */
[C---:B------:R-:W-:Y:S01]  /*1030*/  SEL R3, R7.reuse, R12, !P1 ;  /* 0x0000000c07037207 */ /* 0x040fe20004800000 */
[----:B------:R-:W-:Y:S02]  /*1040*/  @!P5 IMAD.MOV R8, RZ, RZ, -R8 ;  /* 0x000000ffff08d224 */ /* 0x000fe400078e0a08 */
[----:B------:R-:W-:Y:S01]  /*1050*/  @!P4 IMAD.MOV R0, RZ, RZ, -R0 ;  /* 0x000000ffff00c224 */ /* 0x000fe200078e0a00 */
[C---:B------:R-:W-:Y:S01]  /*1060*/  SEL R11, R7.reuse, R11, !P1 ;  /* 0x0000000b070b7207 */ /* 0x040fe20004800000 */
[----:B------:R-:W-:Y:S01]  /*1070*/  STG.E.U8 desc[UR6][R4.64], R3 ;  /* 0x0000000304007986 */ /* 0x000fe2000c101106 */
[C---:B------:R-:W-:Y:S02]  /*1080*/  SEL R9, R7.reuse, R8, !P1 ;  /* 0x0000000807097207 */ /* 0x040fe40004800000 */
[----:B------:R-:W-:Y:S01]  /*1090*/  SEL R7, R7, R0, !P1 ;  /* 0x0000000007077207 */ /* 0x000fe20004800000 */
[----:B------:R-:W-:Y:S04]  /*10a0*/  STG.E.U8 desc[UR6][R4.64+0x1], R11 ;  /* 0x0000010b04007986 */ /* 0x000fe8000c101106 */
[----:B------:R-:W-:Y:S04]  /*10b0*/  STG.E.U8 desc[UR6][R4.64+0x2], R9 ;  /* 0x0000020904007986 */ /* 0x000fe8000c101106 */
[----:B------:R-:W-:Y:S01]  /*10c0*/  STG.E.U8 desc[UR6][R4.64+0x3], R7 ;  /* 0x0000030704007986 */ /* 0x000fe2000c101106 */
[----:B------:R-:W-:Y:S05]  /*10d0*/  EXIT ;  /* 0x000000000000794d */ /* 0x000fea0003800000 */
.L_x_36:
        /* <DEDUP_REMOVED lines=10> */
.L_x_52:


//--------------------- .text._Z32nppiFilterBox_8u_C1R_kernel_implPKhiPhiiiiiii --------------------------
	.section	.text._Z32nppiFilterBox_8u_C1R_kernel_implPKhiPhiiiiiii,"ax",@progbits
	.align	128
        .global         _Z32nppiFilterBox_8u_C1R_kernel_implPKhiPhiiiiiii
        .type           _Z32nppiFilterBox_8u_C1R_kernel_implPKhiPhiiiiiii,@function
        .size           _Z32nppiFilterBox_8u_C1R_kernel_implPKhiPhiiiiiii,(.L_x_53 - _Z32nppiFilterBox_8u_C1R_kernel_implPKhiPhiiiiiii)
        .other          _Z32nppiFilterBox_8u_C1R_kernel_implPKhiPhiiiiiii,@"STO_CUDA_ENTRY STV_DEFAULT"
_Z32nppiFilterBox_8u_C1R_kernel_implPKhiPhiiiiiii:
.text._Z32nppiFilterBox_8u_C1R_kernel_implPKhiPhiiiiiii:
        /* <DEDUP_REMOVED lines=9> */
[----:B-1----:R-:W-:Y:S01]  /*0090*/  UIMAD UR4, UR4, UR5, URZ ;  /* 0x00000005040472a4 */ /* 0x002fe2000f8e02ff */
[----:B0-----:R-:W-:-:S05]  /*00a0*/  IMAD R2, R2, UR6, R3 ;  /* 0x0000000602027c24 */ /* 0x001fca000f8e0203 */
[----:B--2---:R-:W-:Y:S01]  /*00b0*/  VIADD R3, R9, UR4 ;  /* 0x0000000409037c36 */ /* 0x004fe20008000000 */
[----:B---3--:R-:W-:-:S04]  /*00c0*/  ISETP.GE.AND P0, PT, R2, UR7, PT ;  /* 0x0000000702007c0c */ /* 0x008fc8000bf06270 */
[----:B----4-:R-:W-:-:S13]  /*00d0*/  ISETP.GE.OR P0, PT, R3, UR8, P0 ;  /* 0x0000000803007c0c */ /* 0x010fda0008706670 */
[----:B------:R-:W-:Y:S05]  /*00e0*/  @P0 EXIT ;  /* 0x000000000000094d */ /* 0x000fea0003800000 */
[----:B------:R-:W0:Y:S01]  /*00f0*/  LDC R4, c[0x0][0x3a4] ;  /* 0x0000e900ff047b82 */ /* 0x000e220000000800 */
[----:B------:R-:W0:Y:S01]  /*0100*/  LDCU.64 UR8, c[0x0][0x3a8] ;  /* 0x00007500ff0877ac */ /* 0x000e220008000a00 */
[----:B------:R-:W-:Y:S01]  /*0110*/  IMAD.MOV.U32 R7, RZ, RZ, RZ ;  /* 0x000000ffff077224 */ /* 0x000fe200078e00ff */
[----:B------:R-:W1:Y:S01]  /*0120*/  LDCU.64 UR6, c[0x0][0x358] ;  /* 0x00006b00ff0677ac */ /* 0x000e620008000a00 */
[----:B0-----:R-:W-:-:S04]  /*0130*/  VIMNMX R0, PT, PT, R4, UR8, PT ;  /* 0x0000000804007c48 */ /* 0x001fc8000bfe0100 */
[----:B------:R-:W-:Y:S01]  /*0140*/  ISETP.GE.AND P0, PT, R0, 0x1, PT ;  /* 0x000000010000780c */ /* 0x000fe20003f06270 */
[----:B------:R-:W-:-:S12]  /*0150*/  IMAD R0, R4, UR8, RZ ;  /* 0x0000000804007c24 */ /* 0x000fd8000f8e02ff */
[----:B-1----:R-:W-:Y:S05]  /*0160*/  @!P0 BRA `(.L_x_37) ;  /* 0x0000000800a88947 */ /* 0x002fea0003800000 */
[----:B------:R-:W-:Y:S01]  /*0170*/  VIADD R6, R3, -UR9 ;  /* 0x8000000903067c36 */ /* 0x000fe20008000000 */
[----:B------:R-:W0:Y:S01]  /*0180*/  LDCU UR5, c[0x0][0x3b0] ;  /* 0x00007600ff0577ac */ /* 0x000e220008000800 */
[----:B------:R-:W-:Y:S01]  /*0190*/  BSSY.RECONVERGENT B0, `(.L_x_37) ;  /* 0x00000a7000007945 */ /* 0x000fe20003800200 */
[----:B------:R-:W-:Y:S02]  /*01a0*/  IMAD.MOV.U32 R7, RZ, RZ, RZ ;  /* 0x000000ffff077224 */ /* 0x000fe400078e00ff */
[C---:B------:R-:W-:Y:S01]  /*01b0*/  VIADD R5, R6.reuse, 0x1 ;  /* 0x0000000106057836 */ /* 0x040fe20000000000 */
[----:B------:R-:W1:Y:S04]  /*01c0*/  LDCU UR12, c[0x0][0x39c] ;  /* 0x00007380ff0c77ac */ /* 0x000e680008000800 */
[----:B------:R-:W-:Y:S01]  /*01d0*/  VIADDMNMX R5, R6, R4, R5, !PT ;  /* 0x0000000406057246 */ /* 0x000fe20007800105 */
[----:B------:R-:W2:Y:S04]  /*01e0*/  LDCU.64 UR10, c[0x0][0x380] ;  /* 0x00007000ff0a77ac */ /* 0x000ea80008000a00 */
[----:B------:R-:W-:-:S04]  /*01f0*/  VIADD R4, R5, UR9 ;  /* 0x0000000905047c36 */ /* 0x000fc80008000000 */
[----:B------:R-:W-:Y:S01]  /*0200*/  IMAD.IADD R16, R4, 0x1, -R3 ;  /* 0x0000000104107824 */ /* 0x000fe200078e0a03 */
[----:B------:R-:W-:Y:S01]  /*0210*/  IADD3 R4, PT, PT, R9, UR4, -R4 ;  /* 0x0000000409047c10 */ /* 0x000fe2000fffe804 */
[----:B0-----:R-:W-:-:S03]  /*0220*/  VIADD R8, R2, -UR5 ;  /* 0x8000000502087c36 */ /* 0x001fc60008000000 */
[----:B------:R-:W-:Y:S01]  /*0230*/  LOP3.LUT R17, R16, 0x7, RZ, 0xc0, !PT ;  /* 0x0000000710117812 */ /* 0x000fe200078ec0ff */
[----:B------:R-:W-:Y:S01]  /*0240*/  VIADD R9, R8, UR8 ;  /* 0x0000000808097c36 */ /* 0x000fe20008000000 */
[----:B------:R-:W-:Y:S02]  /*0250*/  LOP3.LUT R10, R16, 0xfffffff8, RZ, 0xc0, !PT ;  /* 0xfffffff8100a7812 */ /* 0x000fe400078ec0ff */
[----:B------:R-:W-:Y:S01]  /*0260*/  ISETP.GT.U32.AND P3, PT, R4, -0x8, PT ;  /* 0xfffffff80400780c */ /* 0x000fe20003f64070 */
[----:B------:R-:W-:Y:S01]  /*0270*/  VIADD R5, R17, 0xffffffff ;  /* 0xffffffff11057836 */ /* 0x000fe20000000000 */
[----:B------:R-:W-:Y:S01]  /*0280*/  LOP3.LUT R19, R16, 0x3, RZ, 0xc0, !PT ;  /* 0x0000000310137812 */ /* 0x000fe200078ec0ff */
[----:B------:R-:W-:-:S03]  /*0290*/  IMAD.MOV R10, RZ, RZ, -R10 ;  /* 0x000000ffff0a7224 */ /* 0x000fc600078e0a0a */
[----:B-12---:R-:W-:-:S13]  /*02a0*/  ISETP.GE.U32.AND P4, PT, R5, 0x3, PT ;  /* 0x000000030500780c */ /* 0x006fda0003f86070 */
.L_x_48:
[----:B------:R-:W0:Y:S01]  /*02b0*/  LDCU UR5, c[0x0][0x388] ;  /* 0x00007100ff0577ac */ /* 0x000e220008000800 */
[----:B------:R-:W-:Y:S01]  /*02c0*/  BSSY.RECONVERGENT B1, `(.L_x_38) ;  /* 0x0000042000017945 */ /* 0x000fe20003800200 */
[----:B------:R-:W-:Y:S02]  /*02d0*/  IMAD.MOV.U32 R13, RZ, RZ, R6 ;  /* 0x000000ffff0d7224 */ /* 0x000fe400078e0006 */
[----:B0-----:R-:W-:-:S05]  /*02e0*/  IMAD R12, R8, UR5, RZ ;  /* 0x00000005080c7c24 */ /* 0x001fca000f8e02ff */
[----:B------:R-:W-:Y:S01]  /*02f0*/  SHF.R.S32.HI R11, RZ, 0x1f, R12 ;  /* 0x0000001fff0b7819 */ /* 0x000fe2000001140c */
[----:B------:R-:W-:Y:S06]  /*0300*/  @P3 BRA `(.L_x_39) ;  /* 0x0000000000f43947 */ /* 0x000fec0003800000 */
[----:B------:R-:W0:Y:S01]  /*0310*/  LDCU UR5, c[0x0][0x3a0] ;  /* 0x00007400ff0577ac */ /* 0x000e220008000800 */
[----:B------:R-:W-:Y:S01]  /*0320*/  BSSY.RECONVERGENT B2, `(.L_x_40) ;  /* 0x000003a000027945 */ /* 0x000fe20003800200 */
[----:B------:R-:W-:Y:S02]  /*0330*/  IMAD.MOV.U32 R13, RZ, RZ, R10 ;  /* 0x000000ffff0d7224 */ /* 0x000fe400078e000a */
[----:B------:R-:W-:Y:S01]  /*0340*/  IMAD.MOV.U32 R15, RZ, RZ, R6 ;  /* 0x000000ffff0f7224 */ /* 0x000fe200078e0006 */
[----:B0-----:R-:W-:-:S13]  /*0350*/  ISETP.GE.AND P5, PT, R8, UR5, PT ;  /* 0x0000000508007c0c */ /* 0x001fda000bfa6270 */
.L_x_41:
[C---:B------:R-:W-:Y:S01]  /*0360*/  VIADD R5, R15.reuse, 0x1 ;  /* 0x000000010f057836 */ /* 0x040fe20000000000 */
[C---:B------:R-:W-:Y:S01]  /*0370*/  ISETP.GE.OR P2, PT, R15.reuse, UR12, P5 ;  /* 0x0000000c0f007c0c */ /* 0x040fe2000af46670 */
[C---:B------:R-:W-:Y:S01]  /*0380*/  VIADD R21, R15.reuse, 0x2 ;  /* 0x000000020f157836 */ /* 0x040fe20000000000 */
[CC--:B------:R-:W-:Y:S01]  /*0390*/  LOP3.LUT R18, R15.reuse, R8.reuse, RZ, 0xfc, !PT ;  /* 0x000000080f127212 */ /* 0x0c0fe200078efcff */
[----:B------:R-:W-:Y:S01]  /*03a0*/  VIADD R23, R15, 0x3 ;  /* 0x000000030f177836 */ /* 0x000fe20000000000 */
[C---:B------:R-:W-:Y:S02]  /*03b0*/  ISETP.GE.OR P6, PT, R5.reuse, UR12, P5 ;  /* 0x0000000c05007c0c */ /* 0x040fe4000afc6670 */
[----:B------:R-:W-:Y:S02]  /*03c0*/  LOP3.LUT R5, R5, R8, RZ, 0xfc, !PT ;  /* 0x0000000805057212 */ /* 0x000fe400078efcff */
[----:B------:R-:W-:Y:S02]  /*03d0*/  SHF.R.S32.HI R14, RZ, 0x1f, R15 ;  /* 0x0000001fff0e7819 */ /* 0x000fe4000001140f */
[----:B------:R-:W-:-:S02]  /*03e0*/  IADD3 R4, P0, P1, R15, UR10, R12 ;  /* 0x0000000a0f047c10 */ /* 0x000fc4000f91e00c */
[----:B------:R-:W-:Y:S02]  /*03f0*/  ISETP.LT.OR P2, PT, R18, RZ, P2 ;  /* 0x000000ff1200720c */ /* 0x000fe40001741670 */
[----:B------:R-:W-:Y:S02]  /*0400*/  ISETP.LT.OR P6, PT, R5, RZ, P6 ;  /* 0x000000ff0500720c */ /* 0x000fe400037c1670 */
[----:B------:R-:W-:Y:S02]  /*0410*/  IADD3.X R5, PT, PT, R14, UR11, R11, P0, P1 ;  /* 0x0000000b0e057c10 */ /* 0x000fe400087e240b */
[C---:B------:R-:W-:Y:S02]  /*0420*/  ISETP.GE.OR P0, PT, R21.reuse, UR12, P5 ;  /* 0x0000000c15007c0c */ /* 0x040fe4000af06670 */
[----:B------:R-:W-:Y:S02]  /*0430*/  LOP3.LUT R21, R21, R8, RZ, 0xfc, !PT ;  /* 0x0000000815157212 */ /* 0x000fe400078efcff */
[----:B------:R-:W-:-:S02]  /*0440*/  ISETP.GE.OR P1, PT, R23, UR12, P5 ;  /* 0x0000000c17007c0c */ /* 0x000fc4000af26670 */
[----:B------:R-:W-:Y:S01]  /*0450*/  ISETP.LT.OR P0, PT, R21, RZ, P0 ;  /* 0x000000ff1500720c */ /* 0x000fe20000701670 */
[----:B------:R-:W2:Y:S01]  /*0460*/  @!P2 LDG.E.U8 R14, desc[UR6][R4.64] ;  /* 0x00000006040ea981 */ /* 0x000ea2000c1e1100 */
[----:B------:R-:W-:-:S03]  /*0470*/  LOP3.LUT R23, R23, R8, RZ, 0xfc, !PT ;  /* 0x0000000817177212 */ /* 0x000fc600078efcff */
[----:B------:R-:W3:Y:S01]  /*0480*/  @!P6 LDG.E.U8 R18, desc[UR6][R4.64+0x1] ;  /* 0x000001060412e981 */ /* 0x000ee2000c1e1100 */
[----:B------:R-:W-:-:S07]  /*0490*/  ISETP.LT.OR P1, PT, R23, RZ, P1 ;  /* 0x000000ff1700720c */ /* 0x000fce0000f21670 */
[----:B------:R-:W4:Y:S06]  /*04a0*/  @!P0 LDG.E.U8 R20, desc[UR6][R4.64+0x2] ;  /* 0x0000020604148981 */ /* 0x000f2c000c1e1100 */
[----:B------:R-:W5:Y:S01]  /*04b0*/  @!P1 LDG.E.U8 R22, desc[UR6][R4.64+0x3] ;  /* 0x0000030604169981 */ /* 0x000f62000c1e1100 */
[C---:B------:R-:W-:Y:S02]  /*04c0*/  VIADD R21, R15.reuse, 0x4 ;  /* 0x000000040f157836 */ /* 0x040fe40000000000 */
[C---:B------:R-:W-:Y:S02]  /*04d0*/  VIADD R23, R15.reuse, 0x5 ;  /* 0x000000050f177836 */ /* 0x040fe40000000000 */
[----:B------:R-:W-:-:S02]  /*04e0*/  VIADD R25, R15, 0x7 ;  /* 0x000000070f197836 */ /* 0x000fc40000000000 */
[----:B--2---:R-:W-:Y:S01]  /*04f0*/  @!P2 IMAD.IADD R7, R7, 0x1, R14 ;  /* 0x000000010707a824 */ /* 0x004fe200078e020e */
[----:B------:R-:W-:-:S03]  /*0500*/  ISETP.GE.OR P2, PT, R21, UR12, P5 ;  /* 0x0000000c15007c0c */ /* 0x000fc6000af46670 */
[----:B---3--:R-:W-:Y:S01]  /*0510*/  @!P6 IMAD.IADD R7, R7, 0x1, R18 ;  /* 0x000000010707e824 */ /* 0x008fe200078e0212 */
[----:B------:R-:W-:-:S04]  /*0520*/  LOP3.LUT R21, R21, R8, RZ, 0xfc, !PT ;  /* 0x0000000815157212 */ /* 0x000fc800078efcff */
[----:B------:R-:W-:Y:S01]  /*0530*/  ISETP.LT.OR P2, PT, R21, RZ, P2 ;  /* 0x000000ff1500720c */ /* 0x000fe20001741670 */
[----:B----4-:R-:W-:Y:S01]  /*0540*/  @!P0 IMAD.IADD R7, R7, 0x1, R20 ;  /* 0x0000000107078824 */ /* 0x010fe200078e0214 */
[C---:B------:R-:W-:Y:S02]  /*0550*/  ISETP.GE.OR P0, PT, R23.reuse, UR12, P5 ;  /* 0x0000000c17007c0c */ /* 0x040fe4000af06670 */
[----:B------:R-:W-:Y:S01]  /*0560*/  LOP3.LUT R23, R23, R8, RZ, 0xfc, !PT ;  /* 0x0000000817177212 */ /* 0x000fe200078efcff */
[----:B------:R-:W-:-:S03]  /*0570*/  VIADD R21, R15, 0x6 ;  /* 0x000000060f157836 */ /* 0x000fc60000000000 */
[----:B------:R-:W-:Y:S02]  /*0580*/  ISETP.LT.OR P0, PT, R23, RZ, P0 ;  /* 0x000000ff1700720c */ /* 0x000fe40000701670 */
[----:B------:R-:W-:-:S03]  /*0590*/  ISETP.GE.OR P6, PT, R21, UR12, P5 ;  /* 0x0000000c15007c0c */ /* 0x000fc6000afc6670 */
[----:B------:R-:W2:Y:S01]  /*05a0*/  @!P2 LDG.E.U8 R14, desc[UR6][R4.64+0x4] ;  /* 0x00000406040ea981 */ /* 0x000ea2000c1e1100 */
[-C--:B------:R-:W-:Y:S01]  /*05b0*/  LOP3.LUT R21, R21, R8.reuse, RZ, 0xfc, !PT ;  /* 0x0000000815157212 */ /* 0x080fe200078efcff */
[----:B-----5:R-:W-:Y:S01]  /*05c0*/  @!P1 IMAD.IADD R7, R7, 0x1, R22 ;  /* 0x0000000107079824 */ /* 0x020fe200078e0216 */
[----:B------:R-:W-:Y:S02]  /*05d0*/  ISETP.GE.OR P1, PT, R25, UR12, P5 ;  /* 0x0000000c19007c0c */ /* 0x000fe4000af26670 */
[----:B------:R-:W-:Y:S02]  /*05e0*/  ISETP.LT.OR P6, PT, R21, RZ, P6 ;  /* 0x000000ff1500720c */ /* 0x000fe400037c1670 */
[----:B------:R-:W-:Y:S01]  /*05f0*/  LOP3.LUT R25, R25, R8, RZ, 0xfc, !PT ;  /* 0x0000000819197212 */ /* 0x000fe200078efcff */
[----:B------:R-:W3:Y:S03]  /*0600*/  @!P0 LDG.E.U8 R18, desc[UR6][R4.64+0x5] ;  /* 0x0000050604128981 */ /* 0x000ee6000c1e1100 */
[----:B------:R-:W-:-:S07]  /*0610*/  ISETP.LT.OR P1, PT, R25, RZ, P1 ;  /* 0x000000ff1900720c */ /* 0x000fce0000f21670 */
[----:B------:R-:W4:Y:S06]  /*0620*/  @!P6 LDG.E.U8 R20, desc[UR6][R4.64+0x6] ;  /* 0x000006060414e981 */ /* 0x000f2c000c1e1100 */
[----:B------:R-:W5:Y:S01]  /*0630*/  @!P1 LDG.E.U8 R22, desc[UR6][R4.64+0x7] ;  /* 0x0000070604169981 */ /* 0x000f62000c1e1100 */
[----:B------:R-:W-:Y:S02]  /*0640*/  VIADD R13, R13, 0x8 ;  /* 0x000000080d0d7836 */ /* 0x000fe40000000000 */
[----:B------:R-:W-:Y:S02]  /*0650*/  VIADD R15, R15, 0x8 ;  /* 0x000000080f0f7836 */ /* 0x000fe40000000000 */
[----:B--2---:R-:W-:-:S04]  /*0660*/  @!P2 IMAD.IADD R7, R7, 0x1, R14 ;  /* 0x000000010707a824 */ /* 0x004fc800078e020e */
[----:B---3--:R-:W-:Y:S01]  /*0670*/  @!P0 IMAD.IADD R7, R7, 0x1, R18 ;  /* 0x0000000107078824 */ /* 0x008fe200078e0212 */
[----:B------:R-:W-:-:S03]  /*0680*/  ISETP.NE.AND P0, PT, R13, RZ, PT ;  /* 0x000000ff0d00720c */ /* 0x000fc60003f05270 */
[----:B----4-:R-:W-:-:S04]  /*0690*/  @!P6 IMAD.IADD R7, R7, 0x1, R20 ;  /* 0x000000010707e824 */ /* 0x010fc800078e0214 */
[----:B-----5:R-:W-:-:S06]  /*06a0*/  @!P1 IMAD.IADD R7, R7, 0x1, R22 ;  /* 0x0000000107079824 */ /* 0x020fcc00078e0216 */
[----:B------:R-:W-:Y:S05]  /*06b0*/  @P0 BRA `(.L_x_41) ;  /* 0xfffffffc00280947 */ /* 0x000fea000383ffff */
[----:B------:R-:W-:Y:S05]  /*06c0*/  BSYNC.RECONVERGENT B2 ;  /* 0x0000000000027941 */ /* 0x000fea0003800200 */
.L_x_40:
[----:B------:R-:W-:-:S07]  /*06d0*/  IMAD.MOV.U32 R13, RZ, RZ, R15 ;  /* 0x000000ffff0d7224 */ /* 0x000fce00078e000f */
.L_x_39:
[----:B------:R-:W-:Y:S05]  /*06e0*/  BSYNC.RECONVERGENT B1 ;  /* 0x0000000000017941 */ /* 0x000fea0003800200 */
.L_x_38:
[----:B------:R-:W-:Y:S01]  /*06f0*/  ISETP.NE.AND P0, PT, R17, RZ, PT ;  /* 0x000000ff1100720c */ /* 0x000fe20003f05270 */
[----:B------:R-:W-:-:S12]  /*0700*/  BSSY.RECONVERGENT B1, `(.L_x_42) ;  /* 0x000004c000017945 */ /* 0x000fd80003800200 */
[----:B------:R-:W-:Y:S05]  /*0710*/  @!P0 BRA `(.L_x_43) ;  /* 0x0000000400288947 */ /* 0x000fea0003800000 */
[----:B------:R-:W-:Y:S01]  /*0720*/  BSSY.RECONVERGENT B2, `(.L_x_44) ;  /* 0x0000022000027945 */ /* 0x000fe20003800200 */
[----:B------:R-:W-:-:S03]  /*0730*/  ISETP.NE.AND P6, PT, R19, RZ, PT ;  /* 0x000000ff1300720c */ /* 0x000fc60003fc5270 */
[----:B------:R-:W-:Y:S10]  /*0740*/  @!P4 BRA `(.L_x_45) ;  /* 0x00000000007cc947 */ /* 0x000ff40003800000 */
[----:B------:R-:W0:Y:S01]  /*0750*/  LDCU.64 UR14, c[0x0][0x380] ;  /* 0x00007000ff0e77ac */ /* 0x000e220008000a00 */
[----:B------:R-:W-:Y:S01]  /*0760*/  SHF.R.S32.HI R14, RZ, 0x1f, R13 ;  /* 0x0000001fff0e7819 */ /* 0x000fe2000001140d */
[C---:B------:R-:W-:Y:S01]  /*0770*/  VIADD R15, R13.reuse, 0x1 ;  /* 0x000000010d0f7836 */ /* 0x040fe20000000000 */
[----:B------:R-:W1:Y:S01]  /*0780*/  LDCU UR5, c[0x0][0x3a0] ;  /* 0x00007400ff0577ac */ /* 0x000e620008000800 */
[C---:B------:R-:W-:Y:S01]  /*0790*/  VIADD R21, R13.reuse, 0x2 ;  /* 0x000000020d157836 */ /* 0x040fe20000000000 */
[----:B------:R-:W2:Y:S01]  /*07a0*/  LDCU UR8, c[0x0][0x39c] ;  /* 0x00007380ff0877ac */ /* 0x000ea20008000800 */
[----:B0-----:R-:W-:Y:S02]  /*07b0*/  IADD3 R4, P0, P1, R13, UR14, R12 ;  /* 0x0000000e0d047c10 */ /* 0x001fe4000f91e00c */
[----:B-1----:R-:W-:Y:S02]  /*07c0*/  ISETP.GE.AND P5, PT, R8, UR5, PT ;  /* 0x0000000508007c0c */ /* 0x002fe4000bfa6270 */
[----:B------:R-:W-:-:S02]  /*07d0*/  IADD3.X R5, PT, PT, R14, UR15, R11, P0, P1 ;  /* 0x0000000f0e057c10 */ /* 0x000fc400087e240b */
[CC--:B------:R-:W-:Y:S02]  /*07e0*/  LOP3.LUT R14, R13.reuse, R8.reuse, RZ, 0xfc, !PT ;  /* 0x000000080d0e7212 */ /* 0x0c0fe400078efcff */
[----:B--2---:R-:W-:Y:S02]  /*07f0*/  ISETP.GE.OR P0, PT, R13, UR8, P5 ;  /* 0x000000080d007c0c */ /* 0x004fe4000af06670 */
[C---:B------:R-:W-:Y:S02]  /*0800*/  ISETP.GE.OR P1, PT, R15.reuse, UR8, P5 ;  /* 0x000000080f007c0c */ /* 0x040fe4000af26670 */
[----:B------:R-:W-:Y:S02]  /*0810*/  LOP3.LUT R15, R15, R8, RZ, 0xfc, !PT ;  /* 0x000000080f0f7212 */ /* 0x000fe400078efcff */
[----:B------:R-:W-:Y:S02]  /*0820*/  ISETP.LT.OR P0, PT, R14, RZ, P0 ;  /* 0x000000ff0e00720c */ /* 0x000fe40000701670 */
[----:B------:R-:W-:Y:S01]  /*0830*/  ISETP.LT.OR P1, PT, R15, RZ, P1 ;  /* 0x000000ff0f00720c */ /* 0x000fe20000f21670 */
[----:B------:R-:W-:Y:S01]  /*0840*/  VIADD R15, R13, 0x3 ;  /* 0x000000030d0f7836 */ /* 0x000fe20000000000 */
[----:B------:R-:W-:-:S02]  /*0850*/  ISETP.GE.OR P2, PT, R21, UR8, P5 ;  /* 0x0000000815007c0c */ /* 0x000fc4000af46670 */
[-C--:B------:R-:W-:Y:S02]  /*0860*/  LOP3.LUT R21, R21, R8.reuse, RZ, 0xfc, !PT ;  /* 0x0000000815157212 */ /* 0x080fe400078efcff */
[C---:B------:R-:W-:Y:S02]  /*0870*/  ISETP.GE.OR P5, PT, R15.reuse, UR8, P5 ;  /* 0x000000080f007c0c */ /* 0x040fe4000afa6670 */
[----:B------:R-:W-:Y:S02]  /*0880*/  LOP3.LUT R15, R15, R8, RZ, 0xfc, !PT ;  /* 0x000000080f0f7212 */ /* 0x000fe400078efcff */
[----:B------:R-:W-:Y:S01]  /*0890*/  ISETP.LT.OR P2, PT, R21, RZ, P2 ;  /* 0x000000ff1500720c */ /* 0x000fe20001741670 */
[----:B------:R-:W2:Y:S01]  /*08a0*/  @!P0 LDG.E.U8 R14, desc[UR6][R4.64] ;  /* 0x00000006040e8981 */ /* 0x000ea2000c1e1100 */
[----:B------:R-:W-:-:S03]  /*08b0*/  ISETP.LT.OR P5, PT, R15, RZ, P5 ;  /* 0x000000ff0f00720c */ /* 0x000fc60002fa1670 */
[----:B------:R-:W3:Y:S08]  /*08c0*/  @!P1 LDG.E.U8 R18, desc[UR6][R4.64+0x1] ;  /* 0x0000010604129981 */ /* 0x000ef0000c1e1100 */
[----:B------:R-:W4:Y:S04]  /*08d0*/  @!P2 LDG.E.U8 R20, desc[UR6][R4.64+0x2] ;  /* 0x000002060414a981 */ /* 0x000f28000c1e1100 */
[----:B------:R-:W5:Y:S01]  /*08e0*/  @!P5 LDG.E.U8 R22, desc[UR6][R4.64+0x3] ;  /* 0x000003060416d981 */ /* 0x000f62000c1e1100 */
[----:B------:R-:W-:-:S02]  /*08f0*/  VIADD R13, R13, 0x4 ;  /* 0x000000040d0d7836 */ /* 0x000fc40000000000 */
[----:B--2---:R-:W-:-:S04]  /*0900*/  @!P0 IMAD.IADD R7, R7, 0x1, R14 ;  /* 0x0000000107078824 */ /* 0x004fc800078e020e */
[----:B---3--:R-:W-:-:S04]  /*0910*/  @!P1 IMAD.IADD R7, R7, 0x1, R18 ;  /* 0x0000000107079824 */ /* 0x008fc800078e0212 */
[----:B----4-:R-:W-:-:S04]  /*0920*/  @!P2 IMAD.IADD R7, R7, 0x1, R20 ;  /* 0x000000010707a824 */ /* 0x010fc800078e0214 */
[----:B-----5:R-:W-:-:S07]  /*0930*/  @!P5 IMAD.IADD R7, R7, 0x1, R22 ;  /* 0x000000010707d824 */ /* 0x020fce00078e0216 */
.L_x_45:
[----:B------:R-:W-:Y:S05]  /*0940*/  BSYNC.RECONVERGENT B2 ;  /* 0x0000000000027941 */ /* 0x000fea0003800200 */
.L_x_44:
        /* <DEDUP_REMOVED lines=9> */
[----:B------:R-:W-:Y:S01]  /*09e0*/  SHF.R.S32.HI R14, RZ, 0x1f, R13 ;  /* 0x0000001fff0e7819 */ /* 0x000fe2000001140d */
[----:B------:R-:W2:Y:S01]  /*09f0*/  LDCU.64 UR14, c[0x0][0x380] ;  /* 0x00007000ff0e77ac */ /* 0x000ea20008000a00 */
[----:B0-----:R-:W-:-:S04]  /*0a00*/  ISETP.GE.AND P0, PT, R8, UR5, PT ;  /* 0x0000000508007c0c */ /* 0x001fc8000bf06270 */
[----:B-1----:R-:W-:Y:S02]  /*0a10*/  ISETP.GE.OR P1, PT, R13, UR8, P0 ;  /* 0x000000080d007c0c */ /* 0x002fe40008726670 */
[C---:B------:R-:W-:Y:S02]  /*0a20*/  ISETP.GE.OR P0, PT, R5.reuse, UR8, P0 ;  /* 0x0000000805007c0c */ /* 0x040fe40008706670 */
[----:B------:R-:W-:Y:S02]  /*0a30*/  ISETP.LT.OR P1, PT, R4, RZ, P1 ;  /* 0x000000ff0400720c */ /* 0x000fe40000f21670 */
[----:B------:R-:W-:Y:S02]  /*0a40*/  LOP3.LUT R5, R5, R8, RZ, 0xfc, !PT ;  /* 0x0000000805057212 */ /* 0x000fe400078efcff */
[----:B--2---:R-:W-:Y:S02]  /*0a50*/  IADD3 R4, P5, P6, R13, UR14, R12 ;  /* 0x0000000e0d047c10 */ /* 0x004fe4000febe00c */
[----:B------:R-:W-:-:S02]  /*0a60*/  ISETP.LT.OR P0, PT, R5, RZ, P0 ;  /* 0x000000ff0500720c */ /* 0x000fc40000701670 */
[----:B------:R-:W-:-:S05]  /*0a70*/  IADD3.X R5, PT, PT, R14, UR15, R11, P5, P6 ;  /* 0x0000000f0e057c10 */ /* 0x000fca000afec40b */
[----:B------:R-:W2:Y:S06]  /*0a80*/  @!P1 LDG.E.U8 R14, desc[UR6][R4.64] ;  /* 0x00000006040e9981 */ /* 0x000eac000c1e1100 */
[----:B------:R-:W3:Y:S01]  /*0a90*/  @!P0 LDG.E.U8 R18, desc[UR6][R4.64+0x1] ;  /* 0x0000010604128981 */ /* 0x000ee2000c1e1100 */
[----:B------:R-:W-:Y:S02]  /*0aa0*/  VIADD R13, R13, 0x2 ;  /* 0x000000020d0d7836 */ /* 0x000fe40000000000 */
[----:B--2---:R-:W-:-:S04]  /*0ab0*/  @!P1 IMAD.IADD R7, R7, 0x1, R14 ;  /* 0x0000000107079824 */ /* 0x004fc800078e020e */
[----:B---3--:R-:W-:-:S07]  /*0ac0*/  @!P0 IMAD.IADD R7, R7, 0x1, R18 ;  /* 0x0000000107078824 */ /* 0x008fce00078e0212 */
.L_x_47:
[----:B------:R-:W-:Y:S05]  /*0ad0*/  BSYNC.RECONVERGENT B2 ;  /* 0x0000000000027941 */ /* 0x000fea0003800200 */
.L_x_46:
        /* <DEDUP_REMOVED lines=8> */
[----:B------:R-:W0:Y:S01]  /*0b60*/  LDCU.64 UR8, c[0x0][0x380] ;  /* 0x00007000ff0877ac */ /* 0x000e220008000a00 */
[----:B------:R-:W-:Y:S02]  /*0b70*/  SHF.R.S32.HI R4, RZ, 0x1f, R13 ;  /* 0x0000001fff047819 */ /* 0x000fe4000001140d */
[----:B0-----:R-:W-:-:S04]  /*0b80*/  IADD3 R12, P0, P1, R13, UR8, R12 ;  /* 0x000000080d0c7c10 */ /* 0x001fc8000f91e00c */
[----:B------:R-:W-:-:S05]  /*0b90*/  IADD3.X R13, PT, PT, R4, UR9, R11, P0, P1 ;  /* 0x00000009040d7c10 */ /* 0x000fca00087e240b */
[----:B------:R-:W2:Y:S02]  /*0ba0*/  LDG.E.U8 R12, desc[UR6][R12.64] ;  /* 0x000000060c0c7981 */ /* 0x000ea4000c1e1100 */
[----:B--2---:R-:W-:-:S07]  /*0bb0*/  IMAD.IADD R7, R7, 0x1, R12 ;  /* 0x0000000107077824 */ /* 0x004fce00078e020c */
.L_x_43:
[----:B------:R-:W-:Y:S05]  /*0bc0*/  BSYNC.RECONVERGENT B1 ;  /* 0x0000000000017941 */ /* 0x000fea0003800200 */
.L_x_42:
[----:B------:R-:W-:-:S05]  /*0bd0*/  VIADD R8, R8, 0x1 ;  /* 0x0000000108087836 */ /* 0x000fca0000000000 */
[----:B------:R-:W-:-:S13]  /*0be0*/  ISETP.GE.AND P0, PT, R8, R9, PT ;  /* 0x000000090800720c */ /* 0x000fda0003f06270 */
[----:B------:R-:W-:Y:S05]  /*0bf0*/  @!P0 BRA `(.L_x_48) ;  /* 0xfffffff400ac8947 */ /* 0x000fea000383ffff */
[----:B------:R-:W-:Y:S05]  /*0c00*/  BSYNC.RECONVERGENT B0 ;  /* 0x0000000000007941 */ /* 0x000fea0003800200 */
.L_x_37:
[-C--:B------:R-:W-:Y:S01]  /*0c10*/  IABS R9, R0.reuse ;  /* 0x0000000000097213 */ /* 0x080fe20000000000 */
[----:B------:R-:W0:Y:S01]  /*0c20*/  LDCU UR5, c[0x0][0x398] ;  /* 0x00007300ff0577ac */ /* 0x000e220008000800 */
[----:B------:R-:W-:Y:S02]  /*0c30*/  IABS R10, R7 ;  /* 0x00000007000a7213 */ /* 0x000fe40000000000 */
[----:B------:R-:W1:Y:S01]  /*0c40*/  I2F.RP R6, R9 ;  /* 0x0000000900067306 */ /* 0x000e620000209400 */
[-C--:B------:R-:W-:Y:S01]  /*0c50*/  IABS R12, R0.reuse ;  /* 0x00000000000c7213 */ /* 0x080fe20000000000 */
[----:B------:R-:W2:Y:S01]  /*0c60*/  LDCU.64 UR8, c[0x0][0x390] ;  /* 0x00007200ff0877ac */ /* 0x000ea20008000a00 */
[----:B------:R-:W-:-:S04]  /*0c70*/  LOP3.LUT R7, R7, R0, RZ, 0x3c, !PT ;  /* 0x0000000007077212 */ /* 0x000fc800078e3cff */
[----:B------:R-:W-:Y:S02]  /*0c80*/  ISETP.GE.AND P2, PT, R7, RZ, PT ;  /* 0x000000ff0700720c */ /* 0x000fe40003f46270 */
[----:B------:R-:W-:Y:S01]  /*0c90*/  SHF.R.S32.HI R7, RZ, 0x1f, R3 ;  /* 0x0000001fff077819 */ /* 0x000fe20000011403 */
[----:B-1----:R-:W1:Y:S02]  /*0ca0*/  MUFU.RCP R6, R6 ;  /* 0x0000000600067308 */ /* 0x002e640000001000 */
[----:B-1----:R-:W-:Y:S02]  /*0cb0*/  VIADD R4, R6, 0xffffffe ;  /* 0x0ffffffe06047836 */ /* 0x002fe40000000000 */
[----:B------:R-:W-:-:S04]  /*0cc0*/  IMAD.MOV R6, RZ, RZ, -R12 ;  /* 0x000000ffff067224 */ /* 0x000fc800078e0a0c */
[----:B------:R1:W3:Y:S02]  /*0cd0*/  F2I.FTZ.U32.TRUNC.NTZ R5, R4 ;  /* 0x0000000400057305 */ /* 0x0002e4000021f000 */
[----:B-1----:R-:W-:Y:S02]  /*0ce0*/  IMAD.MOV.U32 R4, RZ, RZ, RZ ;  /* 0x000000ffff047224 */ /* 0x002fe400078e00ff */
[----:B---3--:R-:W-:-:S04]  /*0cf0*/  IMAD.MOV R8, RZ, RZ, -R5 ;  /* 0x000000ffff087224 */ /* 0x008fc800078e0a05 */
[----:B------:R-:W-:Y:S02]  /*0d00*/  IMAD R11, R8, R9, RZ ;  /* 0x00000009080b7224 */ /* 0x000fe400078e02ff */
[----:B------:R-:W-:Y:S02]  /*0d10*/  IMAD.MOV.U32 R8, RZ, RZ, R10 ;  /* 0x000000ffff087224 */ /* 0x000fe400078e000a */
[----:B------:R-:W-:-:S06]  /*0d20*/  IMAD.HI.U32 R5, R5, R11, R4 ;  /* 0x0000000b05057227 */ /* 0x000fcc00078e0004 */
[----:B------:R-:W-:-:S04]  /*0d30*/  IMAD.HI.U32 R5, R5, R8, RZ ;  /* 0x0000000805057227 */ /* 0x000fc800078e00ff */
[----:B------:R-:W-:-:S05]  /*0d40*/  IMAD R4, R5, R6, R8 ;  /* 0x0000000605047224 */ /* 0x000fca00078e0208 */
[----:B------:R-:W-:-:S13]  /*0d50*/  ISETP.GT.U32.AND P1, PT, R9, R4, PT ;  /* 0x000000040900720c */ /* 0x000fda0003f24070 */
[----:B------:R-:W-:Y:S02]  /*0d60*/  @!P1 IMAD.IADD R4, R4, 0x1, -R9 ;  /* 0x0000000104049824 */ /* 0x000fe400078e0a09 */
[----:B------:R-:W-:Y:S01]  /*0d70*/  @!P1 VIADD R5, R5, 0x1 ;  /* 0x0000000105059836 */ /* 0x000fe20000000000 */
[----:B------:R-:W-:Y:S02]  /*0d80*/  ISETP.NE.AND P1, PT, R0, RZ, PT ;  /* 0x000000ff0000720c */ /* 0x000fe40003f25270 */
[----:B------:R-:W-:Y:S01]  /*0d90*/  ISETP.GE.U32.AND P0, PT, R4, R9, PT ;  /* 0x000000090400720c */ /* 0x000fe20003f06070 */
[----:B0-----:R-:W-:-:S12]  /*0da0*/  IMAD R4, R2, UR5, RZ ;  /* 0x0000000502047c24 */ /* 0x001fd8000f8e02ff */
[----:B------:R-:W-:Y:S01]  /*0db0*/  @P0 VIADD R5, R5, 0x1 ;  /* 0x0000000105050836 */ /* 0x000fe20000000000 */
[----:B--2---:R-:W-:Y:S02]  /*0dc0*/  IADD3 R2, P0, P3, R4, UR8, R3 ;  /* 0x0000000804027c10 */ /* 0x004fe4000fb1e003 */
[----:B------:R-:W-:Y:S01]  /*0dd0*/  SHF.R.S32.HI R4, RZ, 0x1f, R4 ;  /* 0x0000001fff047819 */ /* 0x000fe20000011404 */
[----:B------:R-:W-:Y:S01]  /*0de0*/  @!P2 IMAD.MOV R5, RZ, RZ, -R5 ;  /* 0x000000ffff05a224 */ /* 0x000fe200078e0a05 */
[----:B------:R-:W-:Y:S02]  /*0df0*/  @!P1 LOP3.LUT R5, RZ, R0, RZ, 0x33, !PT ;  /* 0x00000000ff059212 */ /* 0x000fe400078e33ff */
[----:B------:R-:W-:-:S05]  /*0e00*/  IADD3.X R3, PT, PT, R4, UR9, R7, P0, P3 ;  /* 0x0000000904037c10 */ /* 0x000fca00087e6407 */
[----:B------:R-:W-:Y:S01]  /*0e10*/  STG.E.U8 desc[UR6][R2.64], R5 ;  /* 0x0000000502007986 */ /* 0x000fe2000c101106 */
[----:B------:R-:W-:Y:S05]  /*0e20*/  EXIT ;  /* 0x000000000000794d */ /* 0x000fea0003800000 */
.L_x_49:
        /* <DEDUP_REMOVED lines=13> */
.L_x_53:


//--------------------- .nv.shared.reserved.0     --------------------------
	.section	.nv.shared.reserved.0,"aw",@nobits
	.weak		__nv_reservedSMEM_offset_0_alias
	.size		__nv_reservedSMEM_offset_0_alias, 0, 64
	.other		__nv_reservedSMEM_offset_0_alias,@"STO_CUDA_RESERVED_SHARED STV_DEFAULT"
__nv_reservedSMEM_offset_0_alias:
	.zero		0
	.zero		64


//--------------------- .nv.constant0._Z33nppiFilterBox_32f_C1R_kernel_implPKfiPfiiiiiii --------------------------
	.section	.nv.constant0._Z33nppiFilterBox_32f_C1R_kernel_implPKfiPfiiiiiii,"a",@progbits
	.sectionflags	@""
	.align	4
.nv.constant0._Z33nppiFilterBox_32f_C1R_kernel_implPKfiPfiiiiiii:
	.zero		948


//--------------------- .nv.constant0._Z32nppiFilterBox_8u_C4R_kernel_implPKhiPhiiiiiii --------------------------
	.section	.nv.constant0._Z32nppiFilterBox_8u_C4R_kernel_implPKhiPhiiiiiii,"a",@progbits
	.sectionflags	@""
	.align	4
.nv.constant0._Z32nppiFilterBox_8u_C4R_kernel_implPKhiPhiiiiiii:
	.zero		948


//--------------------- .nv.constant0._Z32nppiFilterBox_8u_C1R_kernel_implPKhiPhiiiiiii --------------------------
	.section	.nv.constant0._Z32nppiFilterBox_8u_C1R_kernel_implPKhiPhiiiiiii,"a",@progbits
	.sectionflags	@""
	.align	4
.nv.constant0._Z32nppiFilterBox_8u_C1R_kernel_implPKhiPhiiiiiii:
	.zero		948


//--------------------- SYMBOLS --------------------------

	.type		.nv.reservedSmem.offset0,@object
	.size		.nv.reservedSmem.offset0,0x4
